//
// Generated by NVIDIA NVVM Compiler
//
// Compiler Build ID: CL-36424714
// Cuda compilation tools, release 13.0, V13.0.88
// Based on NVVM 20.0.0
//

.version 9.0
.target sm_100
.address_size 64

	// .globl	generate_random_matrix
.global .align 4 .b8 precalc_xorwow_matrix[102400];
.global .align 4 .b8 precalc_xorwow_offset_matrix[102400];
.global .align 4 .b8 mrg32k3aM1[2304];
.global .align 4 .b8 mrg32k3aM2[2304];
.global .align 4 .b8 mrg32k3aM1SubSeq[2016];
.global .align 4 .b8 mrg32k3aM2SubSeq[2016];
.global .align 4 .b8 mrg32k3aM1Seq[2304];
.global .align 4 .b8 mrg32k3aM2Seq[2304];
.const .align 8 .b8 __cr_lgamma_table[72];

.visible .entry generate_random_matrix(
	.param .u64 .ptr .align 1 generate_random_matrix_param_0,
	.param .u32 generate_random_matrix_param_1,
	.param .u32 generate_random_matrix_param_2,
	.param .u32 generate_random_matrix_param_3
)
{
	.local .align 8 .b8 	__local_depot0[48];
	.reg .b64 	%SP;
	.reg .b64 	%SPL;
	.reg .pred 	%p<65>;
	.reg .b32 	%r<1199>;
	.reg .b64 	%rd<27>;

	mov.u64 	%SPL, __local_depot0;
	ld.param.u64 	%rd10, [generate_random_matrix_param_0];
	ld.param.u32 	%r543, [generate_random_matrix_param_1];
	ld.param.u32 	%r541, [generate_random_matrix_param_2];
	ld.param.u32 	%r542, [generate_random_matrix_param_3];
	mov.u32 	%r544, %ctaid.x;
	mov.u32 	%r545, %ntid.x;
	mov.u32 	%r546, %tid.x;
	mad.lo.s32 	%r1, %r544, %r545, %r546;
	setp.ge.s32 	%p1, %r1, %r543;
	@%p1 bra 	$L__BB0_117;
	add.u64 	%rd1, %SPL, 0;
	cvt.s64.s32 	%rd2, %r1;
	xor.b32  	%r547, %r541, -1429050551;
	mul.lo.s32 	%r548, %r547, 1099087573;
	setp.gt.s32 	%p2, %r541, -1;
	selp.b32 	%r549, -644748465, -1947113066, %p2;
	add.s32 	%r550, %r549, %r548;
	add.s32 	%r2, %r550, 6615241;
	add.s32 	%r935, %r548, 123456789;
	st.local.v2.u32 	[%rd1], {%r2, %r935};
	xor.b32  	%r551, %r548, 362436069;
	add.s32 	%r552, %r549, 521288629;
	st.local.v2.u32 	[%rd1+8], {%r551, %r552};
	xor.b32  	%r553, %r549, 88675123;
	add.s32 	%r931, %r548, 5783321;
	st.local.v2.u32 	[%rd1+16], {%r553, %r931};
	setp.eq.s32 	%p3, %r1, 0;
	@%p3 bra 	$L__BB0_116;
	mov.b32 	%r918, 0;
	mov.u64 	%rd13, precalc_xorwow_matrix;
	mov.u64 	%rd26, %rd2;
$L__BB0_3:
	mov.u64 	%rd3, %rd26;
	and.b64  	%rd4, %rd3, 3;
	setp.eq.s64 	%p4, %rd4, 0;
	@%p4 bra 	$L__BB0_115;
	mul.wide.u32 	%rd12, %r918, 3200;
	add.s64 	%rd5, %rd13, %rd12;
	mov.b32 	%r931, 0;
	mov.u32 	%r932, %r931;
	mov.u32 	%r933, %r931;
	mov.u32 	%r934, %r931;
	mov.u32 	%r935, %r931;
	mov.u32 	%r924, %r931;
$L__BB0_5:
	mul.wide.u32 	%rd14, %r924, 4;
	add.s64 	%rd15, %rd1, %rd14;
	ld.local.u32 	%r14, [%rd15+4];
	shl.b32 	%r15, %r924, 5;
	mov.b32 	%r930, 0;
$L__BB0_6:
	.pragma "nounroll";
	shr.u32 	%r557, %r14, %r930;
	and.b32  	%r558, %r557, 1;
	setp.eq.b32 	%p5, %r558, 1;
	not.pred 	%p6, %p5;
	add.s32 	%r559, %r15, %r930;
	mul.lo.s32 	%r560, %r559, 5;
	mul.wide.u32 	%rd16, %r560, 4;
	add.s64 	%rd6, %rd5, %rd16;
	@%p6 bra 	$L__BB0_8;
	ld.global.u32 	%r561, [%rd6];
	xor.b32  	%r935, %r935, %r561;
	ld.global.u32 	%r562, [%rd6+4];
	xor.b32  	%r934, %r934, %r562;
	ld.global.u32 	%r563, [%rd6+8];
	xor.b32  	%r933, %r933, %r563;
	ld.global.u32 	%r564, [%rd6+12];
	xor.b32  	%r932, %r932, %r564;
	ld.global.u32 	%r565, [%rd6+16];
	xor.b32  	%r931, %r931, %r565;
$L__BB0_8:
	and.b32  	%r567, %r557, 2;
	setp.eq.s32 	%p7, %r567, 0;
	@%p7 bra 	$L__BB0_10;
	ld.global.u32 	%r568, [%rd6+20];
	xor.b32  	%r935, %r935, %r568;
	ld.global.u32 	%r569, [%rd6+24];
	xor.b32  	%r934, %r934, %r569;
	ld.global.u32 	%r570, [%rd6+28];
	xor.b32  	%r933, %r933, %r570;
	ld.global.u32 	%r571, [%rd6+32];
	xor.b32  	%r932, %r932, %r571;
	ld.global.u32 	%r572, [%rd6+36];
	xor.b32  	%r931, %r931, %r572;
$L__BB0_10:
	and.b32  	%r574, %r557, 4;
	setp.eq.s32 	%p8, %r574, 0;
	@%p8 bra 	$L__BB0_12;
	ld.global.u32 	%r575, [%rd6+40];
	xor.b32  	%r935, %r935, %r575;
	ld.global.u32 	%r576, [%rd6+44];
	xor.b32  	%r934, %r934, %r576;
	ld.global.u32 	%r577, [%rd6+48];
	xor.b32  	%r933, %r933, %r577;
	ld.global.u32 	%r578, [%rd6+52];
	xor.b32  	%r932, %r932, %r578;
	ld.global.u32 	%r579, [%rd6+56];
	xor.b32  	%r931, %r931, %r579;
$L__BB0_12:
	and.b32  	%r581, %r557, 8;
	setp.eq.s32 	%p9, %r581, 0;
	@%p9 bra 	$L__BB0_14;
	ld.global.u32 	%r582, [%rd6+60];
	xor.b32  	%r935, %r935, %r582;
	ld.global.u32 	%r583, [%rd6+64];
	xor.b32  	%r934, %r934, %r583;
	ld.global.u32 	%r584, [%rd6+68];
	xor.b32  	%r933, %r933, %r584;
	ld.global.u32 	%r585, [%rd6+72];
	xor.b32  	%r932, %r932, %r585;
	ld.global.u32 	%r586, [%rd6+76];
	xor.b32  	%r931, %r931, %r586;
$L__BB0_14:
	and.b32  	%r588, %r557, 16;
	setp.eq.s32 	%p10, %r588, 0;
	@%p10 bra 	$L__BB0_16;
	ld.global.u32 	%r589, [%rd6+80];
	xor.b32  	%r935, %r935, %r589;
	ld.global.u32 	%r590, [%rd6+84];
	xor.b32  	%r934, %r934, %r590;
	ld.global.u32 	%r591, [%rd6+88];
	xor.b32  	%r933, %r933, %r591;
	ld.global.u32 	%r592, [%rd6+92];
	xor.b32  	%r932, %r932, %r592;
	ld.global.u32 	%r593, [%rd6+96];
	xor.b32  	%r931, %r931, %r593;
$L__BB0_16:
	and.b32  	%r595, %r557, 32;
	setp.eq.s32 	%p11, %r595, 0;
	@%p11 bra 	$L__BB0_18;
	ld.global.u32 	%r596, [%rd6+100];
	xor.b32  	%r935, %r935, %r596;
	ld.global.u32 	%r597, [%rd6+104];
	xor.b32  	%r934, %r934, %r597;
	ld.global.u32 	%r598, [%rd6+108];
	xor.b32  	%r933, %r933, %r598;
	ld.global.u32 	%r599, [%rd6+112];
	xor.b32  	%r932, %r932, %r599;
	ld.global.u32 	%r600, [%rd6+116];
	xor.b32  	%r931, %r931, %r600;
$L__BB0_18:
	and.b32  	%r602, %r557, 64;
	setp.eq.s32 	%p12, %r602, 0;
	@%p12 bra 	$L__BB0_20;
	ld.global.u32 	%r603, [%rd6+120];
	xor.b32  	%r935, %r935, %r603;
	ld.global.u32 	%r604, [%rd6+124];
	xor.b32  	%r934, %r934, %r604;
	ld.global.u32 	%r605, [%rd6+128];
	xor.b32  	%r933, %r933, %r605;
	ld.global.u32 	%r606, [%rd6+132];
	xor.b32  	%r932, %r932, %r606;
	ld.global.u32 	%r607, [%rd6+136];
	xor.b32  	%r931, %r931, %r607;
$L__BB0_20:
	and.b32  	%r609, %r557, 128;
	setp.eq.s32 	%p13, %r609, 0;
	@%p13 bra 	$L__BB0_22;
	ld.global.u32 	%r610, [%rd6+140];
	xor.b32  	%r935, %r935, %r610;
	ld.global.u32 	%r611, [%rd6+144];
	xor.b32  	%r934, %r934, %r611;
	ld.global.u32 	%r612, [%rd6+148];
	xor.b32  	%r933, %r933, %r612;
	ld.global.u32 	%r613, [%rd6+152];
	xor.b32  	%r932, %r932, %r613;
	ld.global.u32 	%r614, [%rd6+156];
	xor.b32  	%r931, %r931, %r614;
$L__BB0_22:
	and.b32  	%r616, %r557, 256;
	setp.eq.s32 	%p14, %r616, 0;
	@%p14 bra 	$L__BB0_24;
	ld.global.u32 	%r617, [%rd6+160];
	xor.b32  	%r935, %r935, %r617;
	ld.global.u32 	%r618, [%rd6+164];
	xor.b32  	%r934, %r934, %r618;
	ld.global.u32 	%r619, [%rd6+168];
	xor.b32  	%r933, %r933, %r619;
	ld.global.u32 	%r620, [%rd6+172];
	xor.b32  	%r932, %r932, %r620;
	ld.global.u32 	%r621, [%rd6+176];
	xor.b32  	%r931, %r931, %r621;
$L__BB0_24:
	and.b32  	%r623, %r557, 512;
	setp.eq.s32 	%p15, %r623, 0;
	@%p15 bra 	$L__BB0_26;
	ld.global.u32 	%r624, [%rd6+180];
	xor.b32  	%r935, %r935, %r624;
	ld.global.u32 	%r625, [%rd6+184];
	xor.b32  	%r934, %r934, %r625;
	ld.global.u32 	%r626, [%rd6+188];
	xor.b32  	%r933, %r933, %r626;
	ld.global.u32 	%r627, [%rd6+192];
	xor.b32  	%r932, %r932, %r627;
	ld.global.u32 	%r628, [%rd6+196];
	xor.b32  	%r931, %r931, %r628;
$L__BB0_26:
	and.b32  	%r630, %r557, 1024;
	setp.eq.s32 	%p16, %r630, 0;
	@%p16 bra 	$L__BB0_28;
	ld.global.u32 	%r631, [%rd6+200];
	xor.b32  	%r935, %r935, %r631;
	ld.global.u32 	%r632, [%rd6+204];
	xor.b32  	%r934, %r934, %r632;
	ld.global.u32 	%r633, [%rd6+208];
	xor.b32  	%r933, %r933, %r633;
	ld.global.u32 	%r634, [%rd6+212];
	xor.b32  	%r932, %r932, %r634;
	ld.global.u32 	%r635, [%rd6+216];
	xor.b32  	%r931, %r931, %r635;
$L__BB0_28:
	and.b32  	%r637, %r557, 2048;
	setp.eq.s32 	%p17, %r637, 0;
	@%p17 bra 	$L__BB0_30;
	ld.global.u32 	%r638, [%rd6+220];
	xor.b32  	%r935, %r935, %r638;
	ld.global.u32 	%r639, [%rd6+224];
	xor.b32  	%r934, %r934, %r639;
	ld.global.u32 	%r640, [%rd6+228];
	xor.b32  	%r933, %r933, %r640;
	ld.global.u32 	%r641, [%rd6+232];
	xor.b32  	%r932, %r932, %r641;
	ld.global.u32 	%r642, [%rd6+236];
	xor.b32  	%r931, %r931, %r642;
$L__BB0_30:
	and.b32  	%r644, %r557, 4096;
	setp.eq.s32 	%p18, %r644, 0;
	@%p18 bra 	$L__BB0_32;
	ld.global.u32 	%r645, [%rd6+240];
	xor.b32  	%r935, %r935, %r645;
	ld.global.u32 	%r646, [%rd6+244];
	xor.b32  	%r934, %r934, %r646;
	ld.global.u32 	%r647, [%rd6+248];
	xor.b32  	%r933, %r933, %r647;
	ld.global.u32 	%r648, [%rd6+252];
	xor.b32  	%r932, %r932, %r648;
	ld.global.u32 	%r649, [%rd6+256];
	xor.b32  	%r931, %r931, %r649;
$L__BB0_32:
	and.b32  	%r651, %r557, 8192;
	setp.eq.s32 	%p19, %r651, 0;
	@%p19 bra 	$L__BB0_34;
	ld.global.u32 	%r652, [%rd6+260];
	xor.b32  	%r935, %r935, %r652;
	ld.global.u32 	%r653, [%rd6+264];
	xor.b32  	%r934, %r934, %r653;
	ld.global.u32 	%r654, [%rd6+268];
	xor.b32  	%r933, %r933, %r654;
	ld.global.u32 	%r655, [%rd6+272];
	xor.b32  	%r932, %r932, %r655;
	ld.global.u32 	%r656, [%rd6+276];
	xor.b32  	%r931, %r931, %r656;
$L__BB0_34:
	and.b32  	%r658, %r557, 16384;
	setp.eq.s32 	%p20, %r658, 0;
	@%p20 bra 	$L__BB0_36;
	ld.global.u32 	%r659, [%rd6+280];
	xor.b32  	%r935, %r935, %r659;
	ld.global.u32 	%r660, [%rd6+284];
	xor.b32  	%r934, %r934, %r660;
	ld.global.u32 	%r661, [%rd6+288];
	xor.b32  	%r933, %r933, %r661;
	ld.global.u32 	%r662, [%rd6+292];
	xor.b32  	%r932, %r932, %r662;
	ld.global.u32 	%r663, [%rd6+296];
	xor.b32  	%r931, %r931, %r663;
$L__BB0_36:
	and.b32  	%r665, %r557, 32768;
	setp.eq.s32 	%p21, %r665, 0;
	@%p21 bra 	$L__BB0_38;
	ld.global.u32 	%r666, [%rd6+300];
	xor.b32  	%r935, %r935, %r666;
	ld.global.u32 	%r667, [%rd6+304];
	xor.b32  	%r934, %r934, %r667;
	ld.global.u32 	%r668, [%rd6+308];
	xor.b32  	%r933, %r933, %r668;
	ld.global.u32 	%r669, [%rd6+312];
	xor.b32  	%r932, %r932, %r669;
	ld.global.u32 	%r670, [%rd6+316];
	xor.b32  	%r931, %r931, %r670;
$L__BB0_38:
	add.s32 	%r930, %r930, 16;
	setp.ne.s32 	%p22, %r930, 32;
	@%p22 bra 	$L__BB0_6;
	mad.lo.s32 	%r671, %r924, -31, %r15;
	add.s32 	%r924, %r671, 1;
	setp.ne.s32 	%p23, %r924, 5;
	@%p23 bra 	$L__BB0_5;
	st.local.u32 	[%rd1+4], %r935;
	st.local.v2.u32 	[%rd1+8], {%r934, %r933};
	st.local.v2.u32 	[%rd1+16], {%r932, %r931};
	setp.eq.s64 	%p24, %rd4, 1;
	@%p24 bra 	$L__BB0_115;
	mov.b32 	%r931, 0;
	mov.u32 	%r1024, %r931;
	mov.u32 	%r1025, %r931;
	mov.u32 	%r1026, %r931;
	mov.u32 	%r935, %r931;
	mov.u32 	%r1016, %r931;
$L__BB0_42:
	mul.wide.u32 	%rd17, %r1016, 4;
	add.s64 	%rd18, %rd1, %rd17;
	ld.local.u32 	%r190, [%rd18+4];
	shl.b32 	%r191, %r1016, 5;
	mov.b32 	%r1022, 0;
$L__BB0_43:
	.pragma "nounroll";
	shr.u32 	%r674, %r190, %r1022;
	and.b32  	%r675, %r674, 1;
	setp.eq.b32 	%p25, %r675, 1;
	not.pred 	%p26, %p25;
	add.s32 	%r676, %r191, %r1022;
	mul.lo.s32 	%r677, %r676, 5;
	mul.wide.u32 	%rd19, %r677, 4;
	add.s64 	%rd7, %rd5, %rd19;
	@%p26 bra 	$L__BB0_45;
	ld.global.u32 	%r678, [%rd7];
	xor.b32  	%r935, %r935, %r678;
	ld.global.u32 	%r679, [%rd7+4];
	xor.b32  	%r1026, %r1026, %r679;
	ld.global.u32 	%r680, [%rd7+8];
	xor.b32  	%r1025, %r1025, %r680;
	ld.global.u32 	%r681, [%rd7+12];
	xor.b32  	%r1024, %r1024, %r681;
	ld.global.u32 	%r682, [%rd7+16];
	xor.b32  	%r931, %r931, %r682;
$L__BB0_45:
	and.b32  	%r684, %r674, 2;
	setp.eq.s32 	%p27, %r684, 0;
	@%p27 bra 	$L__BB0_47;
	ld.global.u32 	%r685, [%rd7+20];
	xor.b32  	%r935, %r935, %r685;
	ld.global.u32 	%r686, [%rd7+24];
	xor.b32  	%r1026, %r1026, %r686;
	ld.global.u32 	%r687, [%rd7+28];
	xor.b32  	%r1025, %r1025, %r687;
	ld.global.u32 	%r688, [%rd7+32];
	xor.b32  	%r1024, %r1024, %r688;
	ld.global.u32 	%r689, [%rd7+36];
	xor.b32  	%r931, %r931, %r689;
$L__BB0_47:
	and.b32  	%r691, %r674, 4;
	setp.eq.s32 	%p28, %r691, 0;
	@%p28 bra 	$L__BB0_49;
	ld.global.u32 	%r692, [%rd7+40];
	xor.b32  	%r935, %r935, %r692;
	ld.global.u32 	%r693, [%rd7+44];
	xor.b32  	%r1026, %r1026, %r693;
	ld.global.u32 	%r694, [%rd7+48];
	xor.b32  	%r1025, %r1025, %r694;
	ld.global.u32 	%r695, [%rd7+52];
	xor.b32  	%r1024, %r1024, %r695;
	ld.global.u32 	%r696, [%rd7+56];
	xor.b32  	%r931, %r931, %r696;
$L__BB0_49:
	and.b32  	%r698, %r674, 8;
	setp.eq.s32 	%p29, %r698, 0;
	@%p29 bra 	$L__BB0_51;
	ld.global.u32 	%r699, [%rd7+60];
	xor.b32  	%r935, %r935, %r699;
	ld.global.u32 	%r700, [%rd7+64];
	xor.b32  	%r1026, %r1026, %r700;
	ld.global.u32 	%r701, [%rd7+68];
	xor.b32  	%r1025, %r1025, %r701;
	ld.global.u32 	%r702, [%rd7+72];
	xor.b32  	%r1024, %r1024, %r702;
	ld.global.u32 	%r703, [%rd7+76];
	xor.b32  	%r931, %r931, %r703;
$L__BB0_51:
	and.b32  	%r705, %r674, 16;
	setp.eq.s32 	%p30, %r705, 0;
	@%p30 bra 	$L__BB0_53;
	ld.global.u32 	%r706, [%rd7+80];
	xor.b32  	%r935, %r935, %r706;
	ld.global.u32 	%r707, [%rd7+84];
	xor.b32  	%r1026, %r1026, %r707;
	ld.global.u32 	%r708, [%rd7+88];
	xor.b32  	%r1025, %r1025, %r708;
	ld.global.u32 	%r709, [%rd7+92];
	xor.b32  	%r1024, %r1024, %r709;
	ld.global.u32 	%r710, [%rd7+96];
	xor.b32  	%r931, %r931, %r710;
$L__BB0_53:
	and.b32  	%r712, %r674, 32;
	setp.eq.s32 	%p31, %r712, 0;
	@%p31 bra 	$L__BB0_55;
	ld.global.u32 	%r713, [%rd7+100];
	xor.b32  	%r935, %r935, %r713;
	ld.global.u32 	%r714, [%rd7+104];
	xor.b32  	%r1026, %r1026, %r714;
	ld.global.u32 	%r715, [%rd7+108];
	xor.b32  	%r1025, %r1025, %r715;
	ld.global.u32 	%r716, [%rd7+112];
	xor.b32  	%r1024, %r1024, %r716;
	ld.global.u32 	%r717, [%rd7+116];
	xor.b32  	%r931, %r931, %r717;
$L__BB0_55:
	and.b32  	%r719, %r674, 64;
	setp.eq.s32 	%p32, %r719, 0;
	@%p32 bra 	$L__BB0_57;
	ld.global.u32 	%r720, [%rd7+120];
	xor.b32  	%r935, %r935, %r720;
	ld.global.u32 	%r721, [%rd7+124];
	xor.b32  	%r1026, %r1026, %r721;
	ld.global.u32 	%r722, [%rd7+128];
	xor.b32  	%r1025, %r1025, %r722;
	ld.global.u32 	%r723, [%rd7+132];
	xor.b32  	%r1024, %r1024, %r723;
	ld.global.u32 	%r724, [%rd7+136];
	xor.b32  	%r931, %r931, %r724;
$L__BB0_57:
	and.b32  	%r726, %r674, 128;
	setp.eq.s32 	%p33, %r726, 0;
	@%p33 bra 	$L__BB0_59;
	ld.global.u32 	%r727, [%rd7+140];
	xor.b32  	%r935, %r935, %r727;
	ld.global.u32 	%r728, [%rd7+144];
	xor.b32  	%r1026, %r1026, %r728;
	ld.global.u32 	%r729, [%rd7+148];
	xor.b32  	%r1025, %r1025, %r729;
	ld.global.u32 	%r730, [%rd7+152];
	xor.b32  	%r1024, %r1024, %r730;
	ld.global.u32 	%r731, [%rd7+156];
	xor.b32  	%r931, %r931, %r731;
$L__BB0_59:
	and.b32  	%r733, %r674, 256;
	setp.eq.s32 	%p34, %r733, 0;
	@%p34 bra 	$L__BB0_61;
	ld.global.u32 	%r734, [%rd7+160];
	xor.b32  	%r935, %r935, %r734;
	ld.global.u32 	%r735, [%rd7+164];
	xor.b32  	%r1026, %r1026, %r735;
	ld.global.u32 	%r736, [%rd7+168];
	xor.b32  	%r1025, %r1025, %r736;
	ld.global.u32 	%r737, [%rd7+172];
	xor.b32  	%r1024, %r1024, %r737;
	ld.global.u32 	%r738, [%rd7+176];
	xor.b32  	%r931, %r931, %r738;
$L__BB0_61:
	and.b32  	%r740, %r674, 512;
	setp.eq.s32 	%p35, %r740, 0;
	@%p35 bra 	$L__BB0_63;
	ld.global.u32 	%r741, [%rd7+180];
	xor.b32  	%r935, %r935, %r741;
	ld.global.u32 	%r742, [%rd7+184];
	xor.b32  	%r1026, %r1026, %r742;
	ld.global.u32 	%r743, [%rd7+188];
	xor.b32  	%r1025, %r1025, %r743;
	ld.global.u32 	%r744, [%rd7+192];
	xor.b32  	%r1024, %r1024, %r744;
	ld.global.u32 	%r745, [%rd7+196];
	xor.b32  	%r931, %r931, %r745;
$L__BB0_63:
	and.b32  	%r747, %r674, 1024;
	setp.eq.s32 	%p36, %r747, 0;
	@%p36 bra 	$L__BB0_65;
	ld.global.u32 	%r748, [%rd7+200];
	xor.b32  	%r935, %r935, %r748;
	ld.global.u32 	%r749, [%rd7+204];
	xor.b32  	%r1026, %r1026, %r749;
	ld.global.u32 	%r750, [%rd7+208];
	xor.b32  	%r1025, %r1025, %r750;
	ld.global.u32 	%r751, [%rd7+212];
	xor.b32  	%r1024, %r1024, %r751;
	ld.global.u32 	%r752, [%rd7+216];
	xor.b32  	%r931, %r931, %r752;
$L__BB0_65:
	and.b32  	%r754, %r674, 2048;
	setp.eq.s32 	%p37, %r754, 0;
	@%p37 bra 	$L__BB0_67;
	ld.global.u32 	%r755, [%rd7+220];
	xor.b32  	%r935, %r935, %r755;
	ld.global.u32 	%r756, [%rd7+224];
	xor.b32  	%r1026, %r1026, %r756;
	ld.global.u32 	%r757, [%rd7+228];
	xor.b32  	%r1025, %r1025, %r757;
	ld.global.u32 	%r758, [%rd7+232];
	xor.b32  	%r1024, %r1024, %r758;
	ld.global.u32 	%r759, [%rd7+236];
	xor.b32  	%r931, %r931, %r759;
$L__BB0_67:
	and.b32  	%r761, %r674, 4096;
	setp.eq.s32 	%p38, %r761, 0;
	@%p38 bra 	$L__BB0_69;
	ld.global.u32 	%r762, [%rd7+240];
	xor.b32  	%r935, %r935, %r762;
	ld.global.u32 	%r763, [%rd7+244];
	xor.b32  	%r1026, %r1026, %r763;
	ld.global.u32 	%r764, [%rd7+248];
	xor.b32  	%r1025, %r1025, %r764;
	ld.global.u32 	%r765, [%rd7+252];
	xor.b32  	%r1024, %r1024, %r765;
	ld.global.u32 	%r766, [%rd7+256];
	xor.b32  	%r931, %r931, %r766;
$L__BB0_69:
	and.b32  	%r768, %r674, 8192;
	setp.eq.s32 	%p39, %r768, 0;
	@%p39 bra 	$L__BB0_71;
	ld.global.u32 	%r769, [%rd7+260];
	xor.b32  	%r935, %r935, %r769;
	ld.global.u32 	%r770, [%rd7+264];
	xor.b32  	%r1026, %r1026, %r770;
	ld.global.u32 	%r771, [%rd7+268];
	xor.b32  	%r1025, %r1025, %r771;
	ld.global.u32 	%r772, [%rd7+272];
	xor.b32  	%r1024, %r1024, %r772;
	ld.global.u32 	%r773, [%rd7+276];
	xor.b32  	%r931, %r931, %r773;
$L__BB0_71:
	and.b32  	%r775, %r674, 16384;
	setp.eq.s32 	%p40, %r775, 0;
	@%p40 bra 	$L__BB0_73;
	ld.global.u32 	%r776, [%rd7+280];
	xor.b32  	%r935, %r935, %r776;
	ld.global.u32 	%r777, [%rd7+284];
	xor.b32  	%r1026, %r1026, %r777;
	ld.global.u32 	%r778, [%rd7+288];
	xor.b32  	%r1025, %r1025, %r778;
	ld.global.u32 	%r779, [%rd7+292];
	xor.b32  	%r1024, %r1024, %r779;
	ld.global.u32 	%r780, [%rd7+296];
	xor.b32  	%r931, %r931, %r780;
$L__BB0_73:
	and.b32  	%r782, %r674, 32768;
	setp.eq.s32 	%p41, %r782, 0;
	@%p41 bra 	$L__BB0_75;
	ld.global.u32 	%r783, [%rd7+300];
	xor.b32  	%r935, %r935, %r783;
	ld.global.u32 	%r784, [%rd7+304];
	xor.b32  	%r1026, %r1026, %r784;
	ld.global.u32 	%r785, [%rd7+308];
	xor.b32  	%r1025, %r1025, %r785;
	ld.global.u32 	%r786, [%rd7+312];
	xor.b32  	%r1024, %r1024, %r786;
	ld.global.u32 	%r787, [%rd7+316];
	xor.b32  	%r931, %r931, %r787;
$L__BB0_75:
	add.s32 	%r1022, %r1022, 16;
	setp.ne.s32 	%p42, %r1022, 32;
	@%p42 bra 	$L__BB0_43;
	mad.lo.s32 	%r788, %r1016, -31, %r191;
	add.s32 	%r1016, %r788, 1;
	setp.ne.s32 	%p43, %r1016, 5;
	@%p43 bra 	$L__BB0_42;
	st.local.u32 	[%rd1+4], %r935;
	st.local.v2.u32 	[%rd1+8], {%r1026, %r1025};
	st.local.v2.u32 	[%rd1+16], {%r1024, %r931};
	setp.ne.s64 	%p44, %rd4, 3;
	@%p44 bra 	$L__BB0_115;
	mov.b32 	%r931, 0;
	mov.u32 	%r1116, %r931;
	mov.u32 	%r1117, %r931;
	mov.u32 	%r1118, %r931;
	mov.u32 	%r935, %r931;
	mov.u32 	%r1108, %r931;
$L__BB0_79:
	mul.wide.u32 	%rd20, %r1108, 4;
	add.s64 	%rd21, %rd1, %rd20;
	ld.local.u32 	%r366, [%rd21+4];
	shl.b32 	%r367, %r1108, 5;
	mov.b32 	%r1114, 0;
$L__BB0_80:
	.pragma "nounroll";
	shr.u32 	%r791, %r366, %r1114;
	and.b32  	%r792, %r791, 1;
	setp.eq.b32 	%p45, %r792, 1;
	not.pred 	%p46, %p45;
	add.s32 	%r793, %r367, %r1114;
	mul.lo.s32 	%r794, %r793, 5;
	mul.wide.u32 	%rd22, %r794, 4;
	add.s64 	%rd8, %rd5, %rd22;
	@%p46 bra 	$L__BB0_82;
	ld.global.u32 	%r795, [%rd8];
	xor.b32  	%r935, %r935, %r795;
	ld.global.u32 	%r796, [%rd8+4];
	xor.b32  	%r1118, %r1118, %r796;
	ld.global.u32 	%r797, [%rd8+8];
	xor.b32  	%r1117, %r1117, %r797;
	ld.global.u32 	%r798, [%rd8+12];
	xor.b32  	%r1116, %r1116, %r798;
	ld.global.u32 	%r799, [%rd8+16];
	xor.b32  	%r931, %r931, %r799;
$L__BB0_82:
	and.b32  	%r801, %r791, 2;
	setp.eq.s32 	%p47, %r801, 0;
	@%p47 bra 	$L__BB0_84;
	ld.global.u32 	%r802, [%rd8+20];
	xor.b32  	%r935, %r935, %r802;
	ld.global.u32 	%r803, [%rd8+24];
	xor.b32  	%r1118, %r1118, %r803;
	ld.global.u32 	%r804, [%rd8+28];
	xor.b32  	%r1117, %r1117, %r804;
	ld.global.u32 	%r805, [%rd8+32];
	xor.b32  	%r1116, %r1116, %r805;
	ld.global.u32 	%r806, [%rd8+36];
	xor.b32  	%r931, %r931, %r806;
$L__BB0_84:
	and.b32  	%r808, %r791, 4;
	setp.eq.s32 	%p48, %r808, 0;
	@%p48 bra 	$L__BB0_86;
	ld.global.u32 	%r809, [%rd8+40];
	xor.b32  	%r935, %r935, %r809;
	ld.global.u32 	%r810, [%rd8+44];
	xor.b32  	%r1118, %r1118, %r810;
	ld.global.u32 	%r811, [%rd8+48];
	xor.b32  	%r1117, %r1117, %r811;
	ld.global.u32 	%r812, [%rd8+52];
	xor.b32  	%r1116, %r1116, %r812;
	ld.global.u32 	%r813, [%rd8+56];
	xor.b32  	%r931, %r931, %r813;
$L__BB0_86:
	and.b32  	%r815, %r791, 8;
	setp.eq.s32 	%p49, %r815, 0;
	@%p49 bra 	$L__BB0_88;
	ld.global.u32 	%r816, [%rd8+60];
	xor.b32  	%r935, %r935, %r816;
	ld.global.u32 	%r817, [%rd8+64];
	xor.b32  	%r1118, %r1118, %r817;
	ld.global.u32 	%r818, [%rd8+68];
	xor.b32  	%r1117, %r1117, %r818;
	ld.global.u32 	%r819, [%rd8+72];
	xor.b32  	%r1116, %r1116, %r819;
	ld.global.u32 	%r820, [%rd8+76];
	xor.b32  	%r931, %r931, %r820;
$L__BB0_88:
	and.b32  	%r822, %r791, 16;
	setp.eq.s32 	%p50, %r822, 0;
	@%p50 bra 	$L__BB0_90;
	ld.global.u32 	%r823, [%rd8+80];
	xor.b32  	%r935, %r935, %r823;
	ld.global.u32 	%r824, [%rd8+84];
	xor.b32  	%r1118, %r1118, %r824;
	ld.global.u32 	%r825, [%rd8+88];
	xor.b32  	%r1117, %r1117, %r825;
	ld.global.u32 	%r826, [%rd8+92];
	xor.b32  	%r1116, %r1116, %r826;
	ld.global.u32 	%r827, [%rd8+96];
	xor.b32  	%r931, %r931, %r827;
$L__BB0_90:
	and.b32  	%r829, %r791, 32;
	setp.eq.s32 	%p51, %r829, 0;
	@%p51 bra 	$L__BB0_92;
	ld.global.u32 	%r830, [%rd8+100];
	xor.b32  	%r935, %r935, %r830;
	ld.global.u32 	%r831, [%rd8+104];
	xor.b32  	%r1118, %r1118, %r831;
	ld.global.u32 	%r832, [%rd8+108];
	xor.b32  	%r1117, %r1117, %r832;
	ld.global.u32 	%r833, [%rd8+112];
	xor.b32  	%r1116, %r1116, %r833;
	ld.global.u32 	%r834, [%rd8+116];
	xor.b32  	%r931, %r931, %r834;
$L__BB0_92:
	and.b32  	%r836, %r791, 64;
	setp.eq.s32 	%p52, %r836, 0;
	@%p52 bra 	$L__BB0_94;
	ld.global.u32 	%r837, [%rd8+120];
	xor.b32  	%r935, %r935, %r837;
	ld.global.u32 	%r838, [%rd8+124];
	xor.b32  	%r1118, %r1118, %r838;
	ld.global.u32 	%r839, [%rd8+128];
	xor.b32  	%r1117, %r1117, %r839;
	ld.global.u32 	%r840, [%rd8+132];
	xor.b32  	%r1116, %r1116, %r840;
	ld.global.u32 	%r841, [%rd8+136];
	xor.b32  	%r931, %r931, %r841;
$L__BB0_94:
	and.b32  	%r843, %r791, 128;
	setp.eq.s32 	%p53, %r843, 0;
	@%p53 bra 	$L__BB0_96;
	ld.global.u32 	%r844, [%rd8+140];
	xor.b32  	%r935, %r935, %r844;
	ld.global.u32 	%r845, [%rd8+144];
	xor.b32  	%r1118, %r1118, %r845;
	ld.global.u32 	%r846, [%rd8+148];
	xor.b32  	%r1117, %r1117, %r846;
	ld.global.u32 	%r847, [%rd8+152];
	xor.b32  	%r1116, %r1116, %r847;
	ld.global.u32 	%r848, [%rd8+156];
	xor.b32  	%r931, %r931, %r848;
$L__BB0_96:
	and.b32  	%r850, %r791, 256;
	setp.eq.s32 	%p54, %r850, 0;
	@%p54 bra 	$L__BB0_98;
	ld.global.u32 	%r851, [%rd8+160];
	xor.b32  	%r935, %r935, %r851;
	ld.global.u32 	%r852, [%rd8+164];
	xor.b32  	%r1118, %r1118, %r852;
	ld.global.u32 	%r853, [%rd8+168];
	xor.b32  	%r1117, %r1117, %r853;
	ld.global.u32 	%r854, [%rd8+172];
	xor.b32  	%r1116, %r1116, %r854;
	ld.global.u32 	%r855, [%rd8+176];
	xor.b32  	%r931, %r931, %r855;
$L__BB0_98:
	and.b32  	%r857, %r791, 512;
	setp.eq.s32 	%p55, %r857, 0;
	@%p55 bra 	$L__BB0_100;
	ld.global.u32 	%r858, [%rd8+180];
	xor.b32  	%r935, %r935, %r858;
	ld.global.u32 	%r859, [%rd8+184];
	xor.b32  	%r1118, %r1118, %r859;
	ld.global.u32 	%r860, [%rd8+188];
	xor.b32  	%r1117, %r1117, %r860;
	ld.global.u32 	%r861, [%rd8+192];
	xor.b32  	%r1116, %r1116, %r861;
	ld.global.u32 	%r862, [%rd8+196];
	xor.b32  	%r931, %r931, %r862;
$L__BB0_100:
	and.b32  	%r864, %r791, 1024;
	setp.eq.s32 	%p56, %r864, 0;
	@%p56 bra 	$L__BB0_102;
	ld.global.u32 	%r865, [%rd8+200];
	xor.b32  	%r935, %r935, %r865;
	ld.global.u32 	%r866, [%rd8+204];
	xor.b32  	%r1118, %r1118, %r866;
	ld.global.u32 	%r867, [%rd8+208];
	xor.b32  	%r1117, %r1117, %r867;
	ld.global.u32 	%r868, [%rd8+212];
	xor.b32  	%r1116, %r1116, %r868;
	ld.global.u32 	%r869, [%rd8+216];
	xor.b32  	%r931, %r931, %r869;
$L__BB0_102:
	and.b32  	%r871, %r791, 2048;
	setp.eq.s32 	%p57, %r871, 0;
	@%p57 bra 	$L__BB0_104;
	ld.global.u32 	%r872, [%rd8+220];
	xor.b32  	%r935, %r935, %r872;
	ld.global.u32 	%r873, [%rd8+224];
	xor.b32  	%r1118, %r1118, %r873;
	ld.global.u32 	%r874, [%rd8+228];
	xor.b32  	%r1117, %r1117, %r874;
	ld.global.u32 	%r875, [%rd8+232];
	xor.b32  	%r1116, %r1116, %r875;
	ld.global.u32 	%r876, [%rd8+236];
	xor.b32  	%r931, %r931, %r876;
$L__BB0_104:
	and.b32  	%r878, %r791, 4096;
	setp.eq.s32 	%p58, %r878, 0;
	@%p58 bra 	$L__BB0_106;
	ld.global.u32 	%r879, [%rd8+240];
	xor.b32  	%r935, %r935, %r879;
	ld.global.u32 	%r880, [%rd8+244];
	xor.b32  	%r1118, %r1118, %r880;
	ld.global.u32 	%r881, [%rd8+248];
	xor.b32  	%r1117, %r1117, %r881;
	ld.global.u32 	%r882, [%rd8+252];
	xor.b32  	%r1116, %r1116, %r882;
	ld.global.u32 	%r883, [%rd8+256];
	xor.b32  	%r931, %r931, %r883;
$L__BB0_106:
	and.b32  	%r885, %r791, 8192;
	setp.eq.s32 	%p59, %r885, 0;
	@%p59 bra 	$L__BB0_108;
	ld.global.u32 	%r886, [%rd8+260];
	xor.b32  	%r935, %r935, %r886;
	ld.global.u32 	%r887, [%rd8+264];
	xor.b32  	%r1118, %r1118, %r887;
	ld.global.u32 	%r888, [%rd8+268];
	xor.b32  	%r1117, %r1117, %r888;
	ld.global.u32 	%r889, [%rd8+272];
	xor.b32  	%r1116, %r1116, %r889;
	ld.global.u32 	%r890, [%rd8+276];
	xor.b32  	%r931, %r931, %r890;
$L__BB0_108:
	and.b32  	%r892, %r791, 16384;
	setp.eq.s32 	%p60, %r892, 0;
	@%p60 bra 	$L__BB0_110;
	ld.global.u32 	%r893, [%rd8+280];
	xor.b32  	%r935, %r935, %r893;
	ld.global.u32 	%r894, [%rd8+284];
	xor.b32  	%r1118, %r1118, %r894;
	ld.global.u32 	%r895, [%rd8+288];
	xor.b32  	%r1117, %r1117, %r895;
	ld.global.u32 	%r896, [%rd8+292];
	xor.b32  	%r1116, %r1116, %r896;
	ld.global.u32 	%r897, [%rd8+296];
	xor.b32  	%r931, %r931, %r897;
$L__BB0_110:
	and.b32  	%r899, %r791, 32768;
	setp.eq.s32 	%p61, %r899, 0;
	@%p61 bra 	$L__BB0_112;
	ld.global.u32 	%r900, [%rd8+300];
	xor.b32  	%r935, %r935, %r900;
	ld.global.u32 	%r901, [%rd8+304];
	xor.b32  	%r1118, %r1118, %r901;
	ld.global.u32 	%r902, [%rd8+308];
	xor.b32  	%r1117, %r1117, %r902;
	ld.global.u32 	%r903, [%rd8+312];
	xor.b32  	%r1116, %r1116, %r903;
	ld.global.u32 	%r904, [%rd8+316];
	xor.b32  	%r931, %r931, %r904;
$L__BB0_112:
	add.s32 	%r1114, %r1114, 16;
	setp.ne.s32 	%p62, %r1114, 32;
	@%p62 bra 	$L__BB0_80;
	mad.lo.s32 	%r905, %r1108, -31, %r367;
	add.s32 	%r1108, %r905, 1;
	setp.ne.s32 	%p63, %r1108, 5;
	@%p63 bra 	$L__BB0_79;
	st.local.u32 	[%rd1+4], %r935;
	st.local.v2.u32 	[%rd1+8], {%r1118, %r1117};
	st.local.v2.u32 	[%rd1+16], {%r1116, %r931};
$L__BB0_115:
	shr.u64 	%rd26, %rd3, 2;
	add.s32 	%r918, %r918, 1;
	setp.gt.u64 	%p64, %rd3, 3;
	@%p64 bra 	$L__BB0_3;
$L__BB0_116:
	shr.u32 	%r906, %r935, 2;
	xor.b32  	%r907, %r906, %r935;
	shl.b32 	%r908, %r931, 4;
	shl.b32 	%r909, %r907, 1;
	xor.b32  	%r910, %r909, %r908;
	xor.b32  	%r911, %r910, %r907;
	xor.b32  	%r912, %r911, %r931;
	add.s32 	%r913, %r2, %r912;
	add.s32 	%r914, %r913, 362437;
	rem.u32 	%r915, %r914, %r542;
	cvta.to.global.u64 	%rd23, %rd10;
	shl.b64 	%rd24, %rd2, 2;
	add.s64 	%rd25, %rd23, %rd24;
	st.global.u32 	[%rd25], %r915;
$L__BB0_117:
	ret;

}


// ===== COMPILED SASS (sm_100) =====

	.target	sm_100

	.elftype	@"ET_EXEC"


//--------------------- .note.nv.tkinfo           --------------------------
	.section	.note.nv.tkinfo,"",@"SHT_NOTE"
	.sectionflags	@"SHF_NOTE_NV_TKINFO"
	.tkinfo
        /*0018*/ 	.word	0x00000002
        /*0030*/ 	.string	""
        /*0030*/ 	.string	"ptxas"
        /*0030*/ 	.string	"Cuda compilation tools, release 13.0, V13.0.88"
        /*0030*/ 	.string	"Build cuda_13.0.r13.0/compiler.36424714_0"
        /*0030*/ 	.string	"-arch sm_100 -m 64 "



//--------------------- .note.nv.cuinfo           --------------------------
	.section	.note.nv.cuinfo,"",@"SHT_NOTE"
	.sectionflags	@"SHF_NOTE_NV_CUINFO"
        /*0018*/ 	.short	0x0002
        /*001a*/ 	.short	0x0064
        /*001c*/ 	.short	0x0082
	.zero		2


//--------------------- .nv.info                  --------------------------
	.section	.nv.info,"",@"SHT_CUDA_INFO"
	.align	4


	//----- nvinfo : EIATTR_REGCOUNT
	.align		4
        /*0000*/ 	.byte	0x04, 0x2f
        /*0002*/ 	.short	(.L_10 - .L_9)
	.align		4
.L_9:
        /*0004*/ 	.word	index@(generate_random_matrix)
        /*0008*/ 	.word	0x0000001f


	//----- nvinfo : EIATTR_FRAME_SIZE
	.align		4
.L_10:
        /*000c*/ 	.byte	0x04, 0x11
        /*000e*/ 	.short	(.L_12 - .L_11)
	.align		4
.L_11:
        /*0010*/ 	.word	index@(generate_random_matrix)
        /*0014*/ 	.word	0x00000030


	//----- nvinfo : EIATTR_MIN_STACK_SIZE
	.align		4
.L_12:
        /*0018*/ 	.byte	0x04, 0x12
        /*001a*/ 	.short	(.L_14 - .L_13)
	.align		4
.L_13:
        /*001c*/ 	.word	index@(generate_random_matrix)
        /*0020*/ 	.word	0x00000030
.L_14:


//--------------------- .nv.compat                --------------------------
	.section	.nv.compat,"",@"SHT_CUDA_COMPAT_INFO"
	.align	4
        /*0000*/ 	.byte	0x02, 0x09, 0x00, 0x00, 0x02, 0x02, 0x01, 0x00, 0x02, 0x05, 0x05, 0x00, 0x03, 0x07, 0x01, 0x01
        /*0010*/ 	.byte	0x02, 0x03, 0x00, 0x00, 0x02, 0x06, 0x01, 0x00, 0x04, 0x0b, 0x08, 0x00, 0x09, 0x00, 0x00, 0x00
        /*0020*/ 	.byte	0x00, 0x00, 0x00, 0x00


//--------------------- .nv.info.generate_random_matrix --------------------------
	.section	.nv.info.generate_random_matrix,"",@"SHT_CUDA_INFO"
	.sectionflags	@""
	.align	4


	//----- nvinfo : EIATTR_CUDA_API_VERSION
	.align		4
        /*0000*/ 	.byte	0x04, 0x37
        /*0002*/ 	.short	(.L_16 - .L_15)
.L_15:
        /*0004*/ 	.word	0x00000082


	//----- nvinfo : EIATTR_KPARAM_INFO
	.align		4
.L_16:
        /*0008*/ 	.byte	0x04, 0x17
        /*000a*/ 	.short	(.L_18 - .L_17)
.L_17:
        /*000c*/ 	.word	0x00000000
        /*0010*/ 	.short	0x0003
        /*0012*/ 	.short	0x0010
        /*0014*/ 	.byte	0x00, 0xf0, 0x11, 0x00


	//----- nvinfo : EIATTR_KPARAM_INFO
	.align		4
.L_18:
        /*0018*/ 	.byte	0x04, 0x17
        /*001a*/ 	.short	(.L_20 - .L_19)
.L_19:
        /*001c*/ 	.word	0x00000000
        /*0020*/ 	.short	0x0002
        /*0022*/ 	.short	0x000c
        /*0024*/ 	.byte	0x00, 0xf0, 0x11, 0x00


	//----- nvinfo : EIATTR_KPARAM_INFO
	.align		4
.L_20:
        /*0028*/ 	.byte	0x04, 0x17
        /*002a*/ 	.short	(.L_22 - .L_21)
.L_21:
        /*002c*/ 	.word	0x00000000
        /*0030*/ 	.short	0x0001
        /*0032*/ 	.short	0x0008
        /*0034*/ 	.byte	0x00, 0xf0, 0x11, 0x00


	//----- nvinfo : EIATTR_KPARAM_INFO
	.align		4
.L_22:
        /*0038*/ 	.byte	0x04, 0x17
        /*003a*/ 	.short	(.L_24 - .L_23)
.L_23:
        /*003c*/ 	.word	0x00000000
        /*0040*/ 	.short	0x0000
        /*0042*/ 	.short	0x0000
        /*0044*/ 	.byte	0x00, 0xf5, 0x21, 0x00


	//----- nvinfo : EIATTR_SPARSE_MMA_MASK
	.align		4
.L_24:
        /*0048*/ 	.byte	0x03, 0x50
        /*004a*/ 	.short	0x0000


	//----- nvinfo : EIATTR_MAXREG_COUNT
	.align		4
        /*004c*/ 	.byte	0x03, 0x1b
        /*004e*/ 	.short	0x00ff


	//----- nvinfo : EIATTR_MERCURY_ISA_VERSION
	.align		4
        /*0050*/ 	.byte	0x03, 0x5f
        /*0052*/ 	.short	0x0101


	//----- nvinfo : EIATTR_VRC_CTA_INIT_COUNT
	.align		4
        /*0054*/ 	.byte	0x02, 0x4a
	.zero		1
	.zero		1


	//----- nvinfo : EIATTR_EXIT_INSTR_OFFSETS
	.align		4
        /*0058*/ 	.byte	0x04, 0x1c
        /*005a*/ 	.short	(.L_26 - .L_25)


	//   ....[0]....
.L_25:
        /*005c*/ 	.word	0x00000080


	//   ....[1]....
        /*0060*/ 	.word	0x00002910


	//----- nvinfo : EIATTR_CRS_STACK_SIZE
	.align		4
.L_26:
        /*0064*/ 	.byte	0x04, 0x1e
        /*0066*/ 	.short	(.L_28 - .L_27)
.L_27:
        /*0068*/ 	.word	0x00000000


	//----- nvinfo : EIATTR_CBANK_PARAM_SIZE
	.align		4
.L_28:
        /*006c*/ 	.byte	0x03, 0x19
        /*006e*/ 	.short	0x0014


	//----- nvinfo : EIATTR_PARAM_CBANK
	.align		4
        /*0070*/ 	.byte	0x04, 0x0a
        /*0072*/ 	.short	(.L_30 - .L_29)
	.align		4
.L_29:
        /*0074*/ 	.word	index@(.nv.constant0.generate_random_matrix)
        /*0078*/ 	.short	0x0380
        /*007a*/ 	.short	0x0014


	//----- nvinfo : EIATTR_SW_WAR
	.align		4
.L_30:
        /*007c*/ 	.byte	0x04, 0x36
        /*007e*/ 	.short	(.L_32 - .L_31)
.L_31:
        /*0080*/ 	.word	0x00000008
.L_32:


//--------------------- .nv.callgraph             --------------------------
	.section	.nv.callgraph,"",@"SHT_CUDA_CALLGRAPH"
	.align	4
	.sectionentsize	8
	.align		4
        /*0000*/ 	.word	0x00000000
	.align		4
        /*0004*/ 	.word	0xffffffff
	.align		4
        /*0008*/ 	.word	0x00000000
	.align		4
        /*000c*/ 	.word	0xfffffffe
	.align		4
        /*0010*/ 	.word	0x00000000
	.align		4
        /*0014*/ 	.word	0xfffffffd
	.align		4
        /*0018*/ 	.word	0x00000000
	.align		4
        /*001c*/ 	.word	0xfffffffc


//--------------------- .nv.constant4             --------------------------
	.section	.nv.constant4,"a",@progbits
	.align	8
	.align		8
.nv.constant4:
        /*0000*/ 	.dword	precalc_xorwow_matrix
	.align		8
        /*0008*/ 	.dword	precalc_xorwow_offset_matrix
	.align		8
        /*0010*/ 	.dword	mrg32k3aM1
	.align		8
        /*0018*/ 	.dword	mrg32k3aM2
	.align		8
        /*0020*/ 	.dword	mrg32k3aM1SubSeq
	.align		8
        /*0028*/ 	.dword	mrg32k3aM2SubSeq
	.align		8
        /*0030*/ 	.dword	mrg32k3aM1Seq
	.align		8
        /*0038*/ 	.dword	mrg32k3aM2Seq


//--------------------- .nv.constant3             --------------------------
	.section	.nv.constant3,"a",@progbits
	.align	8
.nv.constant3:
	.type		__cr_lgamma_table,@object
	.size		__cr_lgamma_table,(.L_8 - __cr_lgamma_table)
__cr_lgamma_table:
        /*0000*/ 	.byte	0x00, 0x00, 0x00, 0x00, 0x00, 0x00, 0x00, 0x00, 0x00, 0x00, 0x00, 0x00, 0x00, 0x00, 0x00, 0x00
        /*0010*/ 	.byte	0xef, 0x39, 0xfa, 0xfe, 0x42, 0x2e, 0xe6, 0x3f, 0x02, 0x20, 0x2a, 0xfa, 0x0b, 0xab, 0xfc, 0x3f
        /*0020*/ 	.byte	0xf9, 0x2c, 0x92, 0x7c, 0xa7, 0x6c, 0x09, 0x40, 0xc9, 0x79, 0x44, 0x3c, 0x64, 0x26, 0x13, 0x40
        /*0030*/ 	.byte	0xca, 0x01, 0xcf, 0x3a, 0x27, 0x51, 0x1a, 0x40, 0x30, 0xcc, 0x2d, 0xf3, 0xe1, 0x0c, 0x21, 0x40
        /*0040*/ 	.byte	0x0d, 0xb7, 0xfc, 0x82, 0x8e, 0x35, 0x25, 0x40
.L_8:


//--------------------- .text.generate_random_matrix --------------------------
	.section	.text.generate_random_matrix,"ax",@progbits
	.align	128
        .global         generate_random_matrix
        .type           generate_random_matrix,@function
        .size           generate_random_matrix,(.L_x_12 - generate_random_matrix)
        .other          generate_random_matrix,@"STO_CUDA_ENTRY STV_DEFAULT"
generate_random_matrix:
.text.generate_random_matrix:
[----:B------:R-:W0:Y:S01]  /*0000*/  LDC R1, c[0x0][0x37c] ;  /* 0x0000df00ff017b82 */ /* 0x000e220000000800 */
[----:B------:R-:W1:Y:S07]  /*0010*/  S2R R3, SR_TID.X ;  /* 0x0000000000037919 */ /* 0x000e6e0000002100 */
[----:B------:R-:W1:Y:S01]  /*0020*/  S2UR UR4, SR_CTAID.X ;  /* 0x00000000000479c3 */ /* 0x000e620000002500 */
[----:B------:R-:W2:Y:S01]  /*0030*/  LDCU UR5, c[0x0][0x388] ;  /* 0x00007100ff0577ac */ /* 0x000ea20008000800 */
[----:B0-----:R-:W-:-:S06]  /*0040*/  VIADD R1, R1, 0xffffffd0 ;  /* 0xffffffd001017836 */ /* 0x001fcc0000000000 */
[----:B------:R-:W1:Y:S02]  /*0050*/  LDC R10, c[0x0][0x360] ;  /* 0x0000d800ff0a7b82 */ /* 0x000e640000000800 */
[----:B-1----:R-:W-:-:S05]  /*0060*/  IMAD R10, R10, UR4, R3 ;  /* 0x000000040a0a7c24 */ /* 0x002fca000f8e0203 */
[----:B--2---:R-:W-:-:S13]  /*0070*/  ISETP.GE.AND P0, PT, R10, UR5, PT ;  /* 0x000000050a007c0c */ /* 0x004fda000bf06270 */
[----:B------:R-:W-:Y:S05]  /*0080*/  @P0 EXIT ;  /* 0x000000000000094d */ /* 0x000fea0003800000 */
[----:B------:R-:W0:Y:S01]  /*0090*/  LDC R2, c[0x0][0x38c] ;  /* 0x0000e300ff027b82 */ /* 0x000e220000000800 */
[----:B------:R-:W-:Y:S01]  /*00a0*/  IMAD.MOV.U32 R9, RZ, RZ, -0x266e14b1 ;  /* 0xd991eb4fff097424 */ /* 0x000fe200078e00ff */
[----:B------:R-:W1:Y:S01]  /*00b0*/  LDCU.64 UR6, c[0x0][0x358] ;  /* 0x00006b00ff0677ac */ /* 0x000e620008000a00 */
[----:B------:R-:W-:Y:S01]  /*00c0*/  BSSY.RECONVERGENT B0, `(.L_x_0) ;  /* 0x000025f000007945 */ /* 0x000fe20003800200 */
[C---:B0-----:R-:W-:Y:S02]  /*00d0*/  LOP3.LUT R0, R2.reuse, 0xaad26b49, RZ, 0x3c, !PT ;  /* 0xaad26b4902007812 */ /* 0x041fe400078e3cff */
[----:B------:R-:W-:-:S03]  /*00e0*/  ISETP.GT.AND P0, PT, R2, -0x1, PT ;  /* 0xffffffff0200780c */ /* 0x000fc60003f04270 */
[----:B------:R-:W-:Y:S01]  /*00f0*/  IMAD R0, R0, 0x4182bed5, RZ ;  /* 0x4182bed500007824 */ /* 0x000fe200078e02ff */
[----:B------:R-:W-:Y:S02]  /*0100*/  SEL R9, R9, 0x8bf16996, P0 ;  /* 0x8bf1699609097807 */ /* 0x000fe40000000000 */
[----:B------:R-:W-:Y:S01]  /*0110*/  ISETP.NE.AND P0, PT, R10, RZ, PT ;  /* 0x000000ff0a00720c */ /* 0x000fe20003f05270 */
[C---:B------:R-:W-:Y:S01]  /*0120*/  VIADD R5, R0.reuse, 0x583f19 ;  /* 0x00583f1900057836 */ /* 0x040fe20000000000 */
[C---:B------:R-:W-:Y:S01]  /*0130*/  LOP3.LUT R6, R0.reuse, 0x159a55e5, RZ, 0x3c, !PT ;  /* 0x159a55e500067812 */ /* 0x040fe200078e3cff */
[----:B------:R-:W-:Y:S01]  /*0140*/  VIADD R3, R0, 0x75bcd15 ;  /* 0x075bcd1500037836 */ /* 0x000fe20000000000 */
[C---:B------:R-:W-:Y:S01]  /*0150*/  IADD3 R2, PT, PT, R9.reuse, 0x64f0c9, R0 ;  /* 0x0064f0c909027810 */ /* 0x040fe20007ffe000 */
[C---:B------:R-:W-:Y:S01]  /*0160*/  VIADD R7, R9.reuse, 0x1f123bb5 ;  /* 0x1f123bb509077836 */ /* 0x040fe20000000000 */
[----:B------:R-:W-:Y:S02]  /*0170*/  LOP3.LUT R4, R9, 0x5491333, RZ, 0x3c, !PT ;  /* 0x0549133309047812 */ /* 0x000fe400078e3cff */
[----:B------:R-:W-:Y:S01]  /*0180*/  SHF.R.S32.HI R0, RZ, 0x1f, R10 ;  /* 0x0000001fff007819 */ /* 0x000fe2000001140a */
[----:B------:R0:W-:Y:S04]  /*0190*/  STL.64 [R1], R2 ;  /* 0x0000000201007387 */ /* 0x0001e80000100a00 */
[----:B------:R0:W-:Y:S04]  /*01a0*/  STL.64 [R1+0x8], R6 ;  /* 0x0000080601007387 */ /* 0x0001e80000100a00 */
[----:B------:R0:W-:Y:S01]  /*01b0*/  STL.64 [R1+0x10], R4 ;  /* 0x0000100401007387 */ /* 0x0001e20000100a00 */
[----:B-1----:R-:W-:Y:S05]  /*01c0*/  @!P0 BRA `(.L_x_1) ;  /* 0x0000002400388947 */ /* 0x002fea0003800000 */
[----:B------:R-:W-:Y:S02]  /*01d0*/  IMAD.MOV.U32 R13, RZ, RZ, R0 ;  /* 0x000000ffff0d7224 */ /* 0x000fe400078e0000 */
[----:B------:R-:W-:Y:S02]  /*01e0*/  IMAD.MOV.U32 R11, RZ, RZ, RZ ;  /* 0x000000ffff0b7224 */ /* 0x000fe400078e00ff */
[----:B0-----:R-:W-:-:S07]  /*01f0*/  IMAD.MOV.U32 R2, RZ, RZ, R10 ;  /* 0x000000ffff027224 */ /* 0x001fce00078e000a */
.L_x_10:
[----:B------:R-:W-:Y:S01]  /*0200*/  LOP3.LUT R0, R2, 0x3, RZ, 0xc0, !PT ;  /* 0x0000000302007812 */ /* 0x000fe200078ec0ff */
[----:B------:R-:W-:Y:S03]  /*0210*/  BSSY.RECONVERGENT B1, `(.L_x_2) ;  /* 0x0000243000017945 */ /* 0x000fe60003800200 */
[----:B------:R-:W-:-:S04]  /*0220*/  ISETP.NE.U32.AND P0, PT, R0, RZ, PT ;  /* 0x000000ff0000720c */ /* 0x000fc80003f05070 */
[----:B------:R-:W-:-:S13]  /*0230*/  ISETP.NE.AND.EX P0, PT, RZ, RZ, PT, P0 ;  /* 0x000000ffff00720c */ /* 0x000fda0003f05300 */
[----:B0-----:R-:W-:Y:S05]  /*0240*/  @!P0 BRA `(.L_x_3) ;  /* 0x0000002000fc8947 */ /* 0x001fea0003800000 */
[----:B------:R-:W0:Y:S01]  /*0250*/  LDC.64 R8, c[0x4][RZ] ;  /* 0x01000000ff087b82 */ /* 0x000e220000000a00 */
[----:B------:R-:W-:Y:S01]  /*0260*/  IMAD.MOV.U32 R0, RZ, RZ, RZ ;  /* 0x000000ffff007224 */ /* 0x000fe200078e00ff */
[----:B------:R-:W-:Y:S02]  /*0270*/  CS2R R4, SRZ ;  /* 0x0000000000047805 */ /* 0x000fe4000001ff00 */
[----:B------:R-:W-:Y:S01]  /*0280*/  CS2R R6, SRZ ;  /* 0x0000000000067805 */ /* 0x000fe2000001ff00 */
[----:B------:R-:W-:Y:S02]  /*0290*/  IMAD.MOV.U32 R3, RZ, RZ, RZ ;  /* 0x000000ffff037224 */ /* 0x000fe400078e00ff */
[----:B0-----:R-:W-:-:S07]  /*02a0*/  IMAD.WIDE.U32 R8, R11, 0xc80, R8 ;  /* 0x00000c800b087825 */ /* 0x001fce00078e0008 */
.L_x_5:
[----:B------:R-:W-:-:S06]  /*02b0*/  IMAD R12, R0, 0x4, R1 ;  /* 0x00000004000c7824 */ /* 0x000fcc00078e0201 */
[----:B------:R-:W5:Y:S01]  /*02c0*/  LDL R12, [R12+0x4] ;  /* 0x000004000c0c7983 */ /* 0x000f620000100800 */
[----:B------:R-:W-:-:S05]  /*02d0*/  UMOV UR4, URZ ;  /* 0x000000ff00047c82 */ /* 0x000fca0008000000 */
.L_x_4:
[----:B-----5:R-:W-:Y:S01]  /*02e0*/  SHF.R.U32.HI R22, RZ, UR4, R12 ;  /* 0x00000004ff167c19 */ /* 0x020fe2000801160c */
[----:B------:R-:W-:-:S03]  /*02f0*/  IMAD.SHL.U32 R14, R0, 0x20, RZ ;  /* 0x00000020000e7824 */ /* 0x000fc600078e00ff */
[----:B------:R-:W-:Y:S01]  /*0300*/  LOP3.LUT R15, R22, 0x1, RZ, 0xc0, !PT ;  /* 0x00000001160f7812 */ /* 0x000fe200078ec0ff */
[----:B------:R-:W-:-:S03]  /*0310*/  VIADD R14, R14, UR4 ;  /* 0x000000040e0e7c36 */ /* 0x000fc60008000000 */
[----:B------:R-:W-:Y:S01]  /*0320*/  ISETP.NE.U32.AND P0, PT, R15, 0x1, PT ;  /* 0x000000010f00780c */ /* 0x000fe20003f05070 */
[----:B------:R-:W-:-:S03]  /*0330*/  IMAD R15, R14, 0x5, RZ ;  /* 0x000000050e0f7824 */ /* 0x000fc600078e02ff */
[----:B------:R-:W-:Y:S01]  /*0340*/  R2P PR, R22, 0x7e ;  /* 0x0000007e16007804 */ /* 0x000fe20000000000 */
[----:B------:R-:W-:-:S08]  /*0350*/  IMAD.WIDE.U32 R14, R15, 0x4, R8 ;  /* 0x000000040f0e7825 */ /* 0x000fd000078e0008 */
[----:B------:R-:W2:Y:S04]  /*0360*/  @!P0 LDG.E R16, desc[UR6][R14.64+0x10] ;  /* 0x000010060e108981 */ /* 0x000ea8000c1e1900 */
[----:B------:R-:W3:Y:S04]  /*0370*/  @P1 LDG.E R18, desc[UR6][R14.64+0x24] ;  /* 0x000024060e121981 */ /* 0x000ee8000c1e1900 */
[----:B------:R-:W4:Y:S04]  /*0380*/  @P2 LDG.E R20, desc[UR6][R14.64+0x38] ;  /* 0x000038060e142981 */ /* 0x000f28000c1e1900 */
[----:B------:R-:W4:Y:S04]  /*0390*/  @P3 LDG.E R24, desc[UR6][R14.64+0x4c] ;  /* 0x00004c060e183981 */ /* 0x000f28000c1e1900 */
[----:B------:R-:W4:Y:S04]  /*03a0*/  @P4 LDG.E R26, desc[UR6][R14.64+0x60] ;  /* 0x000060060e1a4981 */ /* 0x000f28000c1e1900 */
[----:B------:R-:W4:Y:S04]  /*03b0*/  @!P0 LDG.E R17, desc[UR6][R14.64+0x4] ;  /* 0x000004060e118981 */ /* 0x000f28000c1e1900 */
[----:B------:R-:W4:Y:S04]  /*03c0*/  @!P0 LDG.E R19, desc[UR6][R14.64+0xc] ;  /* 0x00000c060e138981 */ /* 0x000f28000c1e1900 */
[----:B------:R-:W4:Y:S04]  /*03d0*/  @P1 LDG.E R21, desc[UR6][R14.64+0x18] ;  /* 0x000018060e151981 */ /* 0x000f28000c1e1900 */
[----:B------:R-:W4:Y:S04]  /*03e0*/  @P3 LDG.E R23, desc[UR6][R14.64+0x40] ;  /* 0x000040060e173981 */ /* 0x000f28000c1e1900 */
[----:B------:R-:W4:Y:S04]  /*03f0*/  @P5 LDG.E R25, desc[UR6][R14.64+0x70] ;  /* 0x000070060e195981 */ /* 0x000f28000c1e1900 */
[----:B------:R-:W4:Y:S01]  /*0400*/  @P6 LDG.E R28, desc[UR6][R14.64+0x88] ;  /* 0x000088060e1c6981 */ /* 0x000f22000c1e1900 */
[----:B--2---:R-:W-:-:S03]  /*0410*/  @!P0 LOP3.LUT R5, R5, R16, RZ, 0x3c, !PT ;  /* 0x0000001005058212 */ /* 0x004fc600078e3cff */
[----:B------:R-:W2:Y:S01]  /*0420*/  @!P0 LDG.E R16, desc[UR6][R14.64] ;  /* 0x000000060e108981 */ /* 0x000ea2000c1e1900 */
[----:B---3--:R-:W-:-:S03]  /*0430*/  @P1 LOP3.LUT R5, R5, R18, RZ, 0x3c, !PT ;  /* 0x0000001205051212 */ /* 0x008fc600078e3cff */
[----:B------:R-:W3:Y:S01]  /*0440*/  @!P0 LDG.E R18, desc[UR6][R14.64+0x8] ;  /* 0x000008060e128981 */ /* 0x000ee2000c1e1900 */
[----:B----4-:R-:W-:-:S03]  /*0450*/  @P2 LOP3.LUT R5, R5, R20, RZ, 0x3c, !PT ;  /* 0x0000001405052212 */ /* 0x010fc600078e3cff */
[----:B------:R-:W4:Y:S01]  /*0460*/  @P1 LDG.E R20, desc[UR6][R14.64+0x14] ;  /* 0x000014060e141981 */ /* 0x000f22000c1e1900 */
[----:B------:R-:W-:-:S03]  /*0470*/  @P3 LOP3.LUT R5, R5, R24, RZ, 0x3c, !PT ;  /* 0x0000001805053212 */ /* 0x000fc600078e3cff */
[----:B------:R-:W4:Y:S01]  /*0480*/  @P5 LDG.E R24, desc[UR6][R14.64+0x74] ;  /* 0x000074060e185981 */ /* 0x000f22000c1e1900 */
[----:B------:R-:W-:-:S03]  /*0490*/  @P4 LOP3.LUT R5, R5, R26, RZ, 0x3c, !PT ;  /* 0x0000001a05054212 */ /* 0x000fc600078e3cff */
[----:B------:R-:W4:Y:S01]  /*04a0*/  @P3 LDG.E R26, desc[UR6][R14.64+0x44] ;  /* 0x000044060e1a3981 */ /* 0x000f22000c1e1900 */
[----:B------:R-:W-:-:S03]  /*04b0*/  @!P0 LOP3.LUT R6, R6, R17, RZ, 0x3c, !PT ;  /* 0x0000001106068212 */ /* 0x000fc600078e3cff */
[----:B------:R-:W4:Y:S01]  /*04c0*/  @P1 LDG.E R17, desc[UR6][R14.64+0x20] ;  /* 0x000020060e111981 */ /* 0x000f22000c1e1900 */
[----:B------:R-:W-:-:S03]  /*04d0*/  @!P0 LOP3.LUT R4, R4, R19, RZ, 0x3c, !PT ;  /* 0x0000001304048212 */ /* 0x000fc600078e3cff */
[----:B------:R-:W4:Y:S01]  /*04e0*/  @P2 LDG.E R19, desc[UR6][R14.64+0x2c] ;  /* 0x00002c060e132981 */ /* 0x000f22000c1e1900 */
[----:B------:R-:W-:-:S03]  /*04f0*/  @P1 LOP3.LUT R6, R6, R21, RZ, 0x3c, !PT ;  /* 0x0000001506061212 */ /* 0x000fc600078e3cff */
[----:B------:R-:W4:Y:S01]  /*0500*/  @P2 LDG.E R21, desc[UR6][R14.64+0x34] ;  /* 0x000034060e152981 */ /* 0x000f22000c1e1900 */
[----:B--2---:R-:W-:-:S03]  /*0510*/  @!P0 LOP3.LUT R3, R3, R16, RZ, 0x3c, !PT ;  /* 0x0000001003038212 */ /* 0x004fc600078e3cff */
[----:B------:R-:W2:Y:S01]  /*0520*/  @P1 LDG.E R16, desc[UR6][R14.64+0x1c] ;  /* 0x00001c060e101981 */ /* 0x000ea2000c1e1900 */
[----:B---3--:R-:W-:-:S03]  /*0530*/  @!P0 LOP3.LUT R7, R7, R18, RZ, 0x3c, !PT ;  /* 0x0000001207078212 */ /* 0x008fc600078e3cff */
[----:B------:R-:W3:Y:S01]  /*0540*/  @P2 LDG.E R18, desc[UR6][R14.64+0x28] ;  /* 0x000028060e122981 */ /* 0x000ee2000c1e1900 */
[----:B----4-:R-:W-:-:S03]  /*0550*/  @P1 LOP3.LUT R3, R3, R20, RZ, 0x3c, !PT ;  /* 0x0000001403031212 */ /* 0x010fc600078e3cff */
[----:B------:R-:W4:Y:S01]  /*0560*/  @P2 LDG.E R20, desc[UR6][R14.64+0x30] ;  /* 0x000030060e142981 */ /* 0x000f22000c1e1900 */
[----:B------:R-:W-:-:S03]  /*0570*/  @P5 LOP3.LUT R5, R5, R24, RZ, 0x3c, !PT ;  /* 0x0000001805055212 */ /* 0x000fc600078e3cff */
[----:B------:R-:W4:Y:S01]  /*0580*/  @P3 LDG.E R24, desc[UR6][R14.64+0x3c] ;  /* 0x00003c060e183981 */ /* 0x000f22000c1e1900 */
[----:B------:R-:W-:-:S03]  /*0590*/  @P1 LOP3.LUT R4, R4, R17, RZ, 0x3c, !PT ;  /* 0x0000001104041212 */ /* 0x000fc600078e3cff */
[----:B------:R-:W4:Y:S01]  /*05a0*/  @P3 LDG.E R17, desc[UR6][R14.64+0x48] ;  /* 0x000048060e113981 */ /* 0x000f22000c1e1900 */
[----:B------:R-:W-:-:S03]  /*05b0*/  @P2 LOP3.LUT R6, R6, R19, RZ, 0x3c, !PT ;  /* 0x0000001306062212 */ /* 0x000fc600078e3cff */
[----:B------:R-:W4:Y:S01]  /*05c0*/  @P4 LDG.E R19, desc[UR6][R14.64+0x54] ;  /* 0x000054060e134981 */ /* 0x000f22000c1e1900 */
[----:B------:R-:W-:Y:S02]  /*05d0*/  @P2 LOP3.LUT R4, R4, R21, RZ, 0x3c, !PT ;  /* 0x0000001504042212 */ /* 0x000fe400078e3cff */
[----:B------:R-:W-:Y:S01]  /*05e0*/  @P3 LOP3.LUT R6, R6, R23, RZ, 0x3c, !PT ;  /* 0x0000001706063212 */ /* 0x000fe200078e3cff */
[----:B------:R-:W4:Y:S04]  /*05f0*/  @P4 LDG.E R21, desc[UR6][R14.64+0x5c] ;  /* 0x00005c060e154981 */ /* 0x000f28000c1e1900 */
[----:B------:R-:W4:Y:S01]  /*0600*/  @P5 LDG.E R23, desc[UR6][R14.64+0x68] ;  /* 0x000068060e175981 */ /* 0x000f22000c1e1900 */
[----:B--2---:R-:W-:-:S03]  /*0610*/  @P1 LOP3.LUT R7, R7, R16, RZ, 0x3c, !PT ;  /* 0x0000001007071212 */ /* 0x004fc600078e3cff */
[----:B------:R-:W2:Y:S01]  /*0620*/  @P4 LDG.E R16, desc[UR6][R14.64+0x50] ;  /* 0x000050060e104981 */ /* 0x000ea2000c1e1900 */
[----:B---3--:R-:W-:-:S03]  /*0630*/  @P2 LOP3.LUT R3, R3, R18, RZ, 0x3c, !PT ;  /* 0x0000001203032212 */ /* 0x008fc600078e3cff */
[----:B------:R-:W3:Y:S01]  /*0640*/  @P4 LDG.E R18, desc[UR6][R14.64+0x58] ;  /* 0x000058060e124981 */ /* 0x000ee2000c1e1900 */
[----:B----4-:R-:W-:-:S03]  /*0650*/  @P2 LOP3.LUT R7, R7, R20, RZ, 0x3c, !PT ;  /* 0x0000001407072212 */ /* 0x010fc600078e3cff */
[----:B------:R-:W4:Y:S01]  /*0660*/  @P5 LDG.E R20, desc[UR6][R14.64+0x64] ;  /* 0x000064060e145981 */ /* 0x000f22000c1e1900 */
[----:B------:R-:W-:-:S03]  /*0670*/  @P3 LOP3.LUT R3, R3, R24, RZ, 0x3c, !PT ;  /* 0x0000001803033212 */ /* 0x000fc600078e3cff */
[----:B------:R-:W4:Y:S01]  /*0680*/  @P5 LDG.E R24, desc[UR6][R14.64+0x6c] ;  /* 0x00006c060e185981 */ /* 0x000f22000c1e1900 */
[----:B------:R-:W-:Y:S02]  /*0690*/  LOP3.LUT P0, RZ, R22, 0x80, RZ, 0xc0, !PT ;  /* 0x0000008016ff7812 */ /* 0x000fe4000780c0ff */
[----:B------:R-:W-:Y:S02]  /*06a0*/  @P3 LOP3.LUT R7, R7, R26, RZ, 0x3c, !PT ;  /* 0x0000001a07073212 */ /* 0x000fe400078e3cff */
[----:B------:R-:W-:Y:S02]  /*06b0*/  @P3 LOP3.LUT R4, R4, R17, RZ, 0x3c, !PT ;  /* 0x0000001104043212 */ /* 0x000fe400078e3cff */
[----:B------:R-:W4:Y:S01]  /*06c0*/  @P6 LDG.E R17, desc[UR6][R14.64+0x7c] ;  /* 0x00007c060e116981 */ /* 0x000f22000c1e1900 */
[----:B------:R-:W-:-:S03]  /*06d0*/  @P4 LOP3.LUT R6, R6, R19, RZ, 0x3c, !PT ;  /* 0x0000001306064212 */ /* 0x000fc600078e3cff */
[----:B------:R-:W4:Y:S01]  /*06e0*/  @P6 LDG.E R19, desc[UR6][R14.64+0x84] ;  /* 0x000084060e136981 */ /* 0x000f22000c1e1900 */
[----:B------:R-:W-:-:S03]  /*06f0*/  @P4 LOP3.LUT R4, R4, R21, RZ, 0x3c, !PT ;  /* 0x0000001504044212 */ /* 0x000fc600078e3cff */
[----:B------:R-:W4:Y:S01]  /*0700*/  @P0 LDG.E R26, desc[UR6][R14.64+0x9c] ;  /* 0x00009c060e1a0981 */ /* 0x000f22000c1e1900 */
[----:B------:R-:W-:-:S03]  /*0710*/  @P5 LOP3.LUT R6, R6, R23, RZ, 0x3c, !PT ;  /* 0x0000001706065212 */ /* 0x000fc600078e3cff */
        /* <DEDUP_REMOVED lines=10> */
[----:B------:R-:W-:Y:S02]  /*07c0*/  @P5 LOP3.LUT R4, R4, R25, RZ, 0x3c, !PT ;  /* 0x0000001904045212 */ /* 0x000fe400078e3cff */
[----:B------:R-:W-:Y:S02]  /*07d0*/  @P6 LOP3.LUT R5, R5, R28, RZ, 0x3c, !PT ;  /* 0x0000001c05056212 */ /* 0x000fe400078e3cff */
[----:B------:R-:W-:Y:S02]  /*07e0*/  @P6 LOP3.LUT R6, R6, R17, RZ, 0x3c, !PT ;  /* 0x0000001106066212 */ /* 0x000fe400078e3cff */
[----:B------:R-:W-:Y:S02]  /*07f0*/  @P6 LOP3.LUT R4, R4, R19, RZ, 0x3c, !PT ;  /* 0x0000001304046212 */ /* 0x000fe400078e3cff */
[----:B------:R-:W-:Y:S02]  /*0800*/  @P0 LOP3.LUT R5, R5, R26, RZ, 0x3c, !PT ;  /* 0x0000001a05050212 */ /* 0x000fe400078e3cff */
[----:B------:R-:W-:-:S02]  /*0810*/  @P0 LOP3.LUT R6, R6, R21, RZ, 0x3c, !PT ;  /* 0x0000001506060212 */ /* 0x000fc400078e3cff */
[----:B------:R-:W-:Y:S02]  /*0820*/  @P0 LOP3.LUT R4, R4, R23, RZ, 0x3c, !PT ;  /* 0x0000001704040212 */ /* 0x000fe400078e3cff */
[----:B--2---:R-:W-:Y:S02]  /*0830*/  @P6 LOP3.LUT R3, R3, R16, RZ, 0x3c, !PT ;  /* 0x0000001003036212 */ /* 0x004fe400078e3cff */
[----:B---3--:R-:W-:Y:S02]  /*0840*/  @P6 LOP3.LUT R7, R7, R18, RZ, 0x3c, !PT ;  /* 0x0000001207076212 */ /* 0x008fe400078e3cff */
[----:B----4-:R-:W-:Y:S02]  /*0850*/  @P0 LOP3.LUT R3, R3, R20, RZ, 0x3c, !PT ;  /* 0x0000001403030212 */ /* 0x010fe400078e3cff */
[----:B------:R-:W-:Y:S02]  /*0860*/  @P0 LOP3.LUT R7, R7, R24, RZ, 0x3c, !PT ;  /* 0x0000001807070212 */ /* 0x000fe400078e3cff */
[----:B------:R-:W-:-:S13]  /*0870*/  R2P PR, R22.B1, 0x7f ;  /* 0x0000007f16007804 */ /* 0x000fda0000001000 */
[----:B------:R-:W2:Y:S04]  /*0880*/  @P0 LDG.E R18, desc[UR6][R14.64+0xa0] ;  /* 0x0000a0060e120981 */ /* 0x000ea8000c1e1900 */
[----:B------:R-:W3:Y:S04]  /*0890*/  @P0 LDG.E R19, desc[UR6][R14.64+0xa4] ;  /* 0x0000a4060e130981 */ /* 0x000ee8000c1e1900 */
[----:B------:R-:W4:Y:S04]  /*08a0*/  @P0 LDG.E R20, desc[UR6][R14.64+0xa8] ;  /* 0x0000a8060e140981 */ /* 0x000f28000c1e1900 */
[----:B------:R-:W4:Y:S04]  /*08b0*/  @P0 LDG.E R21, desc[UR6][R14.64+0xac] ;  /* 0x0000ac060e150981 */ /* 0x000f28000c1e1900 */
[----:B------:R-:W4:Y:S04]  /*08c0*/  @P0 LDG.E R24, desc[UR6][R14.64+0xb0] ;  /* 0x0000b0060e180981 */ /* 0x000f28000c1e1900 */
[----:B------:R-:W4:Y:S04]  /*08d0*/  @P1 LDG.E R16, desc[UR6][R14.64+0xbc] ;  /* 0x0000bc060e101981 */ /* 0x000f28000c1e1900 */
[----:B------:R-:W4:Y:S04]  /*08e0*/  @P1 LDG.E R26, desc[UR6][R14.64+0xb4] ;  /* 0x0000b4060e1a1981 */ /* 0x000f28000c1e1900 */
        /* <DEDUP_REMOVED lines=11> */
[----:B------:R-:W-:Y:S01]  /*09a0*/  LOP3.LUT P0, RZ, R22, 0x8000, RZ, 0xc0, !PT ;  /* 0x0000800016ff7812 */ /* 0x000fe2000780c0ff */
[----:B------:R-:W4:Y:S01]  /*09b0*/  @P2 LDG.E R24, desc[UR6][R14.64+0xd8] ;  /* 0x0000d8060e182981 */ /* 0x000f22000c1e1900 */
[----:B------:R-:W-:-:S03]  /*09c0*/  @P1 LOP3.LUT R7, R7, R16, RZ, 0x3c, !PT ;  /* 0x0000001007071212 */ /* 0x000fc600078e3cff */
[----:B------:R-:W4:Y:S01]  /*09d0*/  @P2 LDG.E R22, desc[UR6][R14.64+0xd0] ;  /* 0x0000d0060e162981 */ /* 0x000f22000c1e1900 */
[----:B------:R-:W-:-:S03]  /*09e0*/  @P1 LOP3.LUT R3, R3, R26, RZ, 0x3c, !PT ;  /* 0x0000001a03031212 */ /* 0x000fc600078e3cff */
[----:B------:R-:W4:Y:S01]  /*09f0*/  @P3 LDG.E R16, desc[UR6][R14.64+0xe4] ;  /* 0x0000e4060e103981 */ /* 0x000f22000c1e1900 */
[----:B------:R-:W-:-:S03]  /*0a00*/  @P1 LOP3.LUT R6, R6, R23, RZ, 0x3c, !PT ;  /* 0x0000001706061212 */ /* 0x000fc600078e3cff */
[----:B------:R-:W4:Y:S01]  /*0a10*/  @P3 LDG.E R26, desc[UR6][R14.64+0xdc] ;  /* 0x0000dc060e1a3981 */ /* 0x000f22000c1e1900 */
[----:B------:R-:W-:-:S03]  /*0a20*/  @P1 LOP3.LUT R4, R4, R17, RZ, 0x3c, !PT ;  /* 0x0000001104041212 */ /* 0x000fc600078e3cff */
        /* <DEDUP_REMOVED lines=43> */
[----:B------:R-:W-:-:S04]  /*0ce0*/  UIADD3 UR4, UPT, UPT, UR4, 0x10, URZ ;  /* 0x0000001004047890 */ /* 0x000fc8000fffe0ff */
[----:B------:R-:W-:Y:S01]  /*0cf0*/  UISETP.NE.AND UP0, UPT, UR4, 0x20, UPT ;  /* 0x000000200400788c */ /* 0x000fe2000bf05270 */
[----:B--2---:R-:W-:Y:S02]  /*0d00*/  @P5 LOP3.LUT R5, R5, R18, RZ, 0x3c, !PT ;  /* 0x0000001205055212 */ /* 0x004fe400078e3cff */
[----:B---3--:R-:W-:Y:S02]  /*0d10*/  @P6 LOP3.LUT R6, R6, R19, RZ, 0x3c, !PT ;  /* 0x0000001306066212 */ /* 0x008fe400078e3cff */
[----:B----4-:R-:W-:Y:S02]  /*0d20*/  @P6 LOP3.LUT R3, R3, R20, RZ, 0x3c, !PT ;  /* 0x0000001403036212 */ /* 0x010fe400078e3cff */
[----:B------:R-:W-:Y:S02]  /*0d30*/  @P6 LOP3.LUT R4, R4, R21, RZ, 0x3c, !PT ;  /* 0x0000001504046212 */ /* 0x000fe400078e3cff */
[----:B------:R-:W-:Y:S02]  /*0d40*/  @P6 LOP3.LUT R7, R7, R22, RZ, 0x3c, !PT ;  /* 0x0000001607076212 */ /* 0x000fe400078e3cff */
[----:B------:R-:W-:-:S02]  /*0d50*/  @P6 LOP3.LUT R5, R5, R16, RZ, 0x3c, !PT ;  /* 0x0000001005056212 */ /* 0x000fc400078e3cff */
[----:B------:R-:W-:Y:S02]  /*0d60*/  @P0 LOP3.LUT R3, R3, R24, RZ, 0x3c, !PT ;  /* 0x0000001803030212 */ /* 0x000fe400078e3cff */
[----:B------:R-:W-:Y:S02]  /*0d70*/  @P0 LOP3.LUT R5, R5, R28, RZ, 0x3c, !PT ;  /* 0x0000001c05050212 */ /* 0x000fe400078e3cff */
[----:B------:R-:W-:Y:S02]  /*0d80*/  @P0 LOP3.LUT R7, R7, R26, RZ, 0x3c, !PT ;  /* 0x0000001a07070212 */ /* 0x000fe400078e3cff */
[----:B------:R-:W-:Y:S02]  /*0d90*/  @P0 LOP3.LUT R4, R4, R23, RZ, 0x3c, !PT ;  /* 0x0000001704040212 */ /* 0x000fe400078e3cff */
[----:B------:R-:W-:Y:S01]  /*0da0*/  @P0 LOP3.LUT R6, R6, R17, RZ, 0x3c, !PT ;  /* 0x0000001106060212 */ /* 0x000fe200078e3cff */
[----:B------:R-:W-:Y:S06]  /*0db0*/  BRA.U UP0, `(.L_x_4) ;  /* 0xfffffff500487547 */ /* 0x000fec000b83ffff */
[----:B------:R-:W-:-:S05]  /*0dc0*/  VIADD R0, R0, 0x1 ;  /* 0x0000000100007836 */ /* 0x000fca0000000000 */
[----:B------:R-:W-:-:S13]  /*0dd0*/  ISETP.NE.AND P0, PT, R0, 0x5, PT ;  /* 0x000000050000780c */ /* 0x000fda0003f05270 */
[----:B------:R-:W-:Y:S05]  /*0de0*/  @P0 BRA `(.L_x_5) ;  /* 0xfffffff400300947 */ /* 0x000fea000383ffff */
[----:B------:R-:W-:Y:S01]  /*0df0*/  LOP3.LUT R0, R2, 0x3, RZ, 0xc0, !PT ;  /* 0x0000000302007812 */ /* 0x000fe200078ec0ff */
[----:B------:R0:W-:Y:S03]  /*0e00*/  STL.64 [R1+0x8], R6 ;  /* 0x0000080601007387 */ /* 0x0001e60000100a00 */
[----:B------:R-:W-:Y:S01]  /*0e10*/  ISETP.NE.U32.AND P0, PT, R0, 0x1, PT ;  /* 0x000000010000780c */ /* 0x000fe20003f05070 */
[----:B------:R0:W-:Y:S03]  /*0e20*/  STL.64 [R1+0x10], R4 ;  /* 0x0000100401007387 */ /* 0x0001e60000100a00 */
[----:B------:R-:W-:Y:S01]  /*0e30*/  ISETP.NE.AND.EX P0, PT, RZ, RZ, PT, P0 ;  /* 0x000000ffff00720c */ /* 0x000fe20003f05300 */
[----:B------:R0:W-:-:S12]  /*0e40*/  STL [R1+0x4], R3 ;  /* 0x0000040301007387 */ /* 0x0001d80000100800 */
[----:B0-----:R-:W-:Y:S05]  /*0e50*/  @!P0 BRA `(.L_x_3) ;  /* 0x0000001400f88947 */ /* 0x001fea0003800000 */
[----:B------:R-:W-:Y:S01]  /*0e60*/  UMOV UR4, URZ ;  /* 0x000000ff00047c82 */ /* 0x000fe20008000000 */
[----:B------:R-:W-:Y:S01]  /*0e70*/  IMAD.MOV.U32 R0, RZ, RZ, RZ ;  /* 0x000000ffff007224 */ /* 0x000fe200078e00ff */
[----:B------:R-:W-:Y:S01]  /*0e80*/  CS2R R6, SRZ ;  /* 0x0000000000067805 */ /* 0x000fe2000001ff00 */
[----:B------:R-:W-:Y:S02]  /*0e90*/  IMAD.MOV.U32 R4, RZ, RZ, RZ ;  /* 0x000000ffff047224 */ /* 0x000fe400078e00ff */
[----:B------:R-:W-:Y:S02]  /*0ea0*/  IMAD.MOV.U32 R3, RZ, RZ, RZ ;  /* 0x000000ffff037224 */ /* 0x000fe400078e00ff */
[----:B------:R-:W-:-:S07]  /*0eb0*/  IMAD.U32 R5, RZ, RZ, UR4 ;  /* 0x00000004ff057e24 */ /* 0x000fce000f8e00ff */
.L_x_7:
[----:B------:R-:W-:-:S06]  /*0ec0*/  IMAD R12, R0, 0x4, R1 ;  /* 0x00000004000c7824 */ /* 0x000fcc00078e0201 */
[----:B------:R-:W5:Y:S01]  /*0ed0*/  LDL R12, [R12+0x4] ;  /* 0x000004000c0c7983 */ /* 0x000f620000100800 */
[----:B------:R-:W-:-:S05]  /*0ee0*/  UMOV UR4, URZ ;  /* 0x000000ff00047c82 */ /* 0x000fca0008000000 */
.L_x_6:
        /* <DEDUP_REMOVED lines=180> */
[----:B------:R0:W-:Y:S03]  /*1a30*/  STL [R1+0x4], R3 ;  /* 0x0000040301007387 */ /* 0x0001e60000100800 */
[----:B------:R-:W-:Y:S01]  /*1a40*/  ISETP.NE.AND.EX P0, PT, RZ, RZ, PT, P0 ;  /* 0x000000ffff00720c */ /* 0x000fe20003f05300 */
[----:B------:R0:W-:-:S12]  /*1a50*/  STL.64 [R1+0x10], R4 ;  /* 0x0000100401007387 */ /* 0x0001d80000100a00 */
[----:B0-----:R-:W-:Y:S05]  /*1a60*/  @P0 BRA `(.L_x_3) ;  /* 0x0000000800f40947 */ /* 0x001fea0003800000 */
[----:B------:R-:W-:Y:S01]  /*1a70*/  UMOV UR4, URZ ;  /* 0x000000ff00047c82 */ /* 0x000fe20008000000 */
[----:B------:R-:W-:Y:S01]  /*1a80*/  IMAD.MOV.U32 R0, RZ, RZ, RZ ;  /* 0x000000ffff007224 */ /* 0x000fe200078e00ff */
[----:B------:R-:W-:Y:S01]  /*1a90*/  CS2R R6, SRZ ;  /* 0x0000000000067805 */ /* 0x000fe2000001ff00 */
[----:B------:R-:W-:Y:S02]  /*1aa0*/  IMAD.MOV.U32 R4, RZ, RZ, RZ ;  /* 0x000000ffff047224 */ /* 0x000fe400078e00ff */
[----:B------:R-:W-:Y:S02]  /*1ab0*/  IMAD.MOV.U32 R3, RZ, RZ, RZ ;  /* 0x000000ffff037224 */ /* 0x000fe400078e00ff */
[----:B------:R-:W-:-:S07]  /*1ac0*/  IMAD.U32 R5, RZ, RZ, UR4 ;  /* 0x00000004ff057e24 */ /* 0x000fce000f8e00ff */
.L_x_9:
[----:B------:R-:W-:-:S06]  /*1ad0*/  IMAD R12, R0, 0x4, R1 ;  /* 0x00000004000c7824 */ /* 0x000fcc00078e0201 */
[----:B------:R-:W5:Y:S01]  /*1ae0*/  LDL R12, [R12+0x4] ;  /* 0x000004000c0c7983 */ /* 0x000f620000100800 */
[----:B------:R-:W-:-:S05]  /*1af0*/  UMOV UR4, URZ ;  /* 0x000000ff00047c82 */ /* 0x000fca0008000000 */
.L_x_8:
        /* <DEDUP_REMOVED lines=177> */
[----:B------:R0:W-:Y:S04]  /*2610*/  STL.64 [R1+0x8], R6 ;  /* 0x0000080601007387 */ /* 0x0001e80000100a00 */
[----:B------:R0:W-:Y:S04]  /*2620*/  STL [R1+0x4], R3 ;  /* 0x0000040301007387 */ /* 0x0001e80000100800 */
[----:B------:R0:W-:Y:S02]  /*2630*/  STL.64 [R1+0x10], R4 ;  /* 0x0000100401007387 */ /* 0x0001e40000100a00 */
.L_x_3:
[----:B------:R-:W-:Y:S05]  /*2640*/  BSYNC.RECONVERGENT B1 ;  /* 0x0000000000017941 */ /* 0x000fea0003800200 */
.L_x_2:
[C---:B------:R-:W-:Y:S01]  /*2650*/  ISETP.GT.U32.AND P0, PT, R2.reuse, 0x3, PT ;  /* 0x000000030200780c */ /* 0x040fe20003f04070 */
[----:B------:R-:W-:Y:S01]  /*2660*/  VIADD R11, R11, 0x1 ;  /* 0x000000010b0b7836 */ /* 0x000fe20000000000 */
[--C-:B------:R-:W-:Y:S02]  /*2670*/  SHF.R.U64 R2, R2, 0x2, R13.reuse ;  /* 0x0000000202027819 */ /* 0x100fe4000000120d */
[----:B------:R-:W-:Y:S02]  /*2680*/  ISETP.GT.U32.AND.EX P0, PT, R13, RZ, PT, P0 ;  /* 0x000000ff0d00720c */ /* 0x000fe40003f04100 */
[----:B------:R-:W-:-:S11]  /*2690*/  SHF.R.U32.HI R13, RZ, 0x2, R13 ;  /* 0x00000002ff0d7819 */ /* 0x000fd6000001160d */
[----:B------:R-:W-:Y:S05]  /*26a0*/  @P0 BRA `(.L_x_10) ;  /* 0xffffffd800d40947 */ /* 0x000fea000383ffff */
.L_x_1:
[----:B------:R-:W-:Y:S05]  /*26b0*/  BSYNC.RECONVERGENT B0 ;  /* 0x0000000000007941 */ /* 0x000fea0003800200 */
.L_x_0:
[----:B------:R-:W1:Y:S01]  /*26c0*/  LDCU UR4, c[0x0][0x390] ;  /* 0x00007200ff0477ac */ /* 0x000e620008000800 */
[----:B0-----:R-:W0:Y:S01]  /*26d0*/  LDC R4, c[0x0][0x38c] ;  /* 0x0000e300ff047b82 */ /* 0x001e220000000800 */
[----:B------:R-:W-:Y:S01]  /*26e0*/  SHF.R.U32.HI R0, RZ, 0x2, R3 ;  /* 0x00000002ff007819 */ /* 0x000fe20000011603 */
[----:B------:R-:W-:Y:S01]  /*26f0*/  IMAD.MOV.U32 R8, RZ, RZ, -0x266e14b1 ;  /* 0xd991eb4fff087424 */ /* 0x000fe200078e00ff */
[----:B------:R-:W2:Y:S02]  /*2700*/  LDCU.64 UR8, c[0x0][0x380] ;  /* 0x00007000ff0877ac */ /* 0x000ea40008000a00 */
[----:B------:R-:W-:Y:S01]  /*2710*/  LOP3.LUT R0, R0, R3, RZ, 0x3c, !PT ;  /* 0x0000000300007212 */ /* 0x000fe200078e3cff */
[----:B------:R-:W-:Y:S01]  /*2720*/  IMAD.SHL.U32 R3, R5, 0x10, RZ ;  /* 0x0000001005037824 */ /* 0x000fe200078e00ff */
[----:B-1----:R-:W1:Y:S01]  /*2730*/  I2F.U32.RP R2, UR4 ;  /* 0x0000000400027d06 */ /* 0x002e620008209000 */
[----:B------:R-:W-:Y:S02]  /*2740*/  ISETP.NE.U32.AND P1, PT, RZ, UR4, PT ;  /* 0x00000004ff007c0c */ /* 0x000fe4000bf25070 */
[----:B0-----:R-:W-:-:S02]  /*2750*/  ISETP.GT.AND P0, PT, R4, -0x1, PT ;  /* 0xffffffff0400780c */ /* 0x001fc40003f04270 */
[----:B------:R-:W-:Y:S02]  /*2760*/  LOP3.LUT R4, R4, 0xaad26b49, RZ, 0x3c, !PT ;  /* 0xaad26b4904047812 */ /* 0x000fe400078e3cff */
[----:B------:R-:W-:-:S03]  /*2770*/  SEL R9, R8, 0x8bf16996, P0 ;  /* 0x8bf1699608097807 */ /* 0x000fc60000000000 */
[----:B------:R-:W-:Y:S01]  /*2780*/  IMAD R4, R4, 0x4182bed5, RZ ;  /* 0x4182bed504047824 */ /* 0x000fe200078e02ff */
[----:B-1----:R-:W0:Y:S04]  /*2790*/  MUFU.RCP R2, R2 ;  /* 0x0000000200027308 */ /* 0x002e280000001000 */
[----:B------:R-:W-:Y:S01]  /*27a0*/  IADD3 R9, PT, PT, R9, 0x64f0c9, R4 ;  /* 0x0064f0c909097810 */ /* 0x000fe20007ffe004 */
[----:B0-----:R-:W-:Y:S02]  /*27b0*/  VIADD R6, R2, 0xffffffe ;  /* 0x0ffffffe02067836 */ /* 0x001fe40000000000 */
[C---:B------:R-:W-:Y:S02]  /*27c0*/  IMAD.SHL.U32 R2, R0.reuse, 0x2, RZ ;  /* 0x0000000200027824 */ /* 0x040fe400078e00ff */
[----:B------:R-:W0:Y:S03]  /*27d0*/  F2I.FTZ.U32.TRUNC.NTZ R7, R6 ;  /* 0x0000000600077305 */ /* 0x000e26000021f000 */
[----:B------:R-:W-:-:S04]  /*27e0*/  LOP3.LUT R2, R0, R2, R3, 0x96, !PT ;  /* 0x0000000200027212 */ /* 0x000fc800078e9603 */
[----:B------:R-:W-:-:S04]  /*27f0*/  LOP3.LUT R2, R2, R5, RZ, 0x3c, !PT ;  /* 0x0000000502027212 */ /* 0x000fc800078e3cff */
[----:B------:R-:W-:Y:S01]  /*2800*/  IADD3 R2, PT, PT, R9, 0x587c5, R2 ;  /* 0x000587c509027810 */ /* 0x000fe20007ffe002 */
[----:B0-----:R-:W-:-:S04]  /*2810*/  IMAD.MOV R6, RZ, RZ, -R7 ;  /* 0x000000ffff067224 */ /* 0x001fc800078e0a07 */
[----:B------:R-:W-:Y:S02]  /*2820*/  IMAD R3, R6, UR4, RZ ;  /* 0x0000000406037c24 */ /* 0x000fe4000f8e02ff */
[----:B------:R-:W-:-:S04]  /*2830*/  IMAD.MOV.U32 R6, RZ, RZ, RZ ;  /* 0x000000ffff067224 */ /* 0x000fc800078e00ff */
[----:B------:R-:W-:Y:S01]  /*2840*/  IMAD.HI.U32 R7, R7, R3, R6 ;  /* 0x0000000307077227 */ /* 0x000fe200078e0006 */
[----:B------:R-:W-:-:S05]  /*2850*/  SHF.R.S32.HI R3, RZ, 0x1f, R10 ;  /* 0x0000001fff037819 */ /* 0x000fca000001140a */
[----:B------:R-:W-:-:S04]  /*2860*/  IMAD.HI.U32 R7, R7, R2, RZ ;  /* 0x0000000207077227 */ /* 0x000fc800078e00ff */
[----:B------:R-:W-:-:S04]  /*2870*/  IMAD.MOV R7, RZ, RZ, -R7 ;  /* 0x000000ffff077224 */ /* 0x000fc800078e0a07 */
[----:B------:R-:W-:Y:S01]  /*2880*/  IMAD R5, R7, UR4, R2 ;  /* 0x0000000407057c24 */ /* 0x000fe2000f8e0202 */
[----:B--2---:R-:W-:-:S04]  /*2890*/  LEA R2, P2, R10, UR8, 0x2 ;  /* 0x000000080a027c11 */ /* 0x004fc8000f8410ff */
[----:B------:R-:W-:Y:S02]  /*28a0*/  ISETP.GE.U32.AND P0, PT, R5, UR4, PT ;  /* 0x0000000405007c0c */ /* 0x000fe4000bf06070 */
[----:B------:R-:W-:-:S11]  /*28b0*/  LEA.HI.X R3, R10, UR9, R3, 0x2, P2 ;  /* 0x000000090a037c11 */ /* 0x000fd600090f1403 */
[----:B------:R-:W-:-:S05]  /*28c0*/  @P0 VIADD R5, R5, -UR4 ;  /* 0x8000000405050c36 */ /* 0x000fca0008000000 */
[----:B------:R-:W-:-:S13]  /*28d0*/  ISETP.GE.U32.AND P0, PT, R5, UR4, PT ;  /* 0x0000000405007c0c */ /* 0x000fda000bf06070 */
[----:B------:R-:W-:Y:S01]  /*28e0*/  @P0 VIADD R5, R5, -UR4 ;  /* 0x8000000405050c36 */ /* 0x000fe20008000000 */
[----:B------:R-:W-:-:S05]  /*28f0*/  @!P1 LOP3.LUT R5, RZ, UR4, RZ, 0x33, !PT ;  /* 0x00000004ff059c12 */ /* 0x000fca000f8e33ff */
[----:B------:R-:W-:Y:S01]  /*2900*/  STG.E desc[UR6][R2.64], R5 ;  /* 0x0000000502007986 */ /* 0x000fe2000c101906 */
[----:B------:R-:W-:Y:S05]  /*2910*/  EXIT ;  /* 0x000000000000794d */ /* 0x000fea0003800000 */
.L_x_11:
[----:B------:R-:W-:-:S00]  /*2920*/  BRA `(.L_x_11) ;  /* 0xfffffffc00fc7947 */ /* 0x000fc0000383ffff */
[----:B------:R-:W-:-:S00]  /*2930*/  NOP ;  /* 0x0000000000007918 */ /* 0x000fc00000000000 */
        /* <DEDUP_REMOVED lines=12> */
.L_x_12:


//--------------------- .nv.global.init           --------------------------
	.section	.nv.global.init,"aw",@progbits
	.align	4
.nv.global.init:
	.type		mrg32k3aM1SubSeq,@object
	.size		mrg32k3aM1SubSeq,(mrg32k3aM2SubSeq - mrg32k3aM1SubSeq)
mrg32k3aM1SubSeq:
        /*0000*/ 	.byte	0x0b, 0xcc, 0xee, 0x04, 0x73, 0x29, 0x8b, 0x6f, 0xf6, 0x53, 0x03, 0xf6, 0x23, 0xf6, 0xea, 0xda
        /* <DEDUP_REMOVED lines=125> */
	.type		mrg32k3aM2SubSeq,@object
	.size		mrg32k3aM2SubSeq,(mrg32k3aM1 - mrg32k3aM2SubSeq)
mrg32k3aM2SubSeq:
        /* <DEDUP_REMOVED lines=126> */
	.type		mrg32k3aM1,@object
	.size		mrg32k3aM1,(mrg32k3aM1Seq - mrg32k3aM1)
mrg32k3aM1:
        /* <DEDUP_REMOVED lines=144> */
	.type		mrg32k3aM1Seq,@object
	.size		mrg32k3aM1Seq,(mrg32k3aM2 - mrg32k3aM1Seq)
mrg32k3aM1Seq:
        /* <DEDUP_REMOVED lines=144> */
	.type		mrg32k3aM2,@object
	.size		mrg32k3aM2,(mrg32k3aM2Seq - mrg32k3aM2)
mrg32k3aM2:
        /* <DEDUP_REMOVED lines=144> */
	.type		mrg32k3aM2Seq,@object
	.size		mrg32k3aM2Seq,(precalc_xorwow_matrix - mrg32k3aM2Seq)
mrg32k3aM2Seq:
        /* <DEDUP_REMOVED lines=144> */
	.type		precalc_xorwow_matrix,@object
	.size		precalc_xorwow_matrix,(precalc_xorwow_offset_matrix - precalc_xorwow_matrix)
precalc_xorwow_matrix:
        /* <DEDUP_REMOVED lines=6400> */
	.type		precalc_xorwow_offset_matrix,@object
	.size		precalc_xorwow_offset_matrix,(.L_1 - precalc_xorwow_offset_matrix)
precalc_xorwow_offset_matrix:
        /* <DEDUP_REMOVED lines=6400> */
.L_1:


//--------------------- .nv.shared.reserved.0     --------------------------
	.section	.nv.shared.reserved.0,"aw",@nobits
	.weak		__nv_reservedSMEM_offset_0_alias
	.size		__nv_reservedSMEM_offset_0_alias, 0, 64
	.other		__nv_reservedSMEM_offset_0_alias,@"STO_CUDA_RESERVED_SHARED STV_DEFAULT"
__nv_reservedSMEM_offset_0_alias:
	.zero		0
	.zero		64


//--------------------- .nv.constant0.generate_random_matrix --------------------------
	.section	.nv.constant0.generate_random_matrix,"a",@progbits
	.sectionflags	@""
	.align	4
.nv.constant0.generate_random_matrix:
	.zero		916


//--------------------- SYMBOLS --------------------------

	.type		.nv.reservedSmem.offset0,@object
	.size		.nv.reservedSmem.offset0,0x4
